//
// Generated by NVIDIA NVVM Compiler
//
// Compiler Build ID: CL-36424714
// Cuda compilation tools, release 13.0, V13.0.88
// Based on NVVM 20.0.0
//

.version 9.0
.target sm_100
.address_size 64

	// .globl	_Z17updateTemperaturePKdPdi
.global .align 1 .b8 _ZN34_INTERNAL_d73c416c_4_k_cu_221e68d74cuda3std3__45__cpo5beginE[1];
.global .align 1 .b8 _ZN34_INTERNAL_d73c416c_4_k_cu_221e68d74cuda3std3__45__cpo3endE[1];
.global .align 1 .b8 _ZN34_INTERNAL_d73c416c_4_k_cu_221e68d74cuda3std3__45__cpo6cbeginE[1];
.global .align 1 .b8 _ZN34_INTERNAL_d73c416c_4_k_cu_221e68d74cuda3std3__45__cpo4cendE[1];
.global .align 1 .b8 _ZN34_INTERNAL_d73c416c_4_k_cu_221e68d74cuda3std3__45__cpo6rbeginE[1];
.global .align 1 .b8 _ZN34_INTERNAL_d73c416c_4_k_cu_221e68d74cuda3std3__45__cpo4rendE[1];
.global .align 1 .b8 _ZN34_INTERNAL_d73c416c_4_k_cu_221e68d74cuda3std3__45__cpo7crbeginE[1];
.global .align 1 .b8 _ZN34_INTERNAL_d73c416c_4_k_cu_221e68d74cuda3std3__45__cpo5crendE[1];
.global .align 1 .b8 _ZN34_INTERNAL_d73c416c_4_k_cu_221e68d74cuda3std3__436_GLOBAL__N__d73c416c_4_k_cu_221e68d76ignoreE[1];
.global .align 1 .b8 _ZN34_INTERNAL_d73c416c_4_k_cu_221e68d74cuda3std3__419piecewise_constructE[1];
.global .align 1 .b8 _ZN34_INTERNAL_d73c416c_4_k_cu_221e68d74cuda3std3__48in_placeE[1];
.global .align 1 .b8 _ZN34_INTERNAL_d73c416c_4_k_cu_221e68d74cuda3std3__420unreachable_sentinelE[1];
.global .align 1 .b8 _ZN34_INTERNAL_d73c416c_4_k_cu_221e68d74cuda3std3__47nulloptE[1];
.global .align 1 .b8 _ZN34_INTERNAL_d73c416c_4_k_cu_221e68d74cuda3std3__48unexpectE[1];
.global .align 1 .b8 _ZN34_INTERNAL_d73c416c_4_k_cu_221e68d74cuda3std6ranges3__45__cpo4swapE[1];
.global .align 1 .b8 _ZN34_INTERNAL_d73c416c_4_k_cu_221e68d74cuda3std6ranges3__45__cpo9iter_moveE[1];
.global .align 1 .b8 _ZN34_INTERNAL_d73c416c_4_k_cu_221e68d74cuda3std6ranges3__45__cpo5beginE[1];
.global .align 1 .b8 _ZN34_INTERNAL_d73c416c_4_k_cu_221e68d74cuda3std6ranges3__45__cpo3endE[1];
.global .align 1 .b8 _ZN34_INTERNAL_d73c416c_4_k_cu_221e68d74cuda3std6ranges3__45__cpo6cbeginE[1];
.global .align 1 .b8 _ZN34_INTERNAL_d73c416c_4_k_cu_221e68d74cuda3std6ranges3__45__cpo4cendE[1];
.global .align 1 .b8 _ZN34_INTERNAL_d73c416c_4_k_cu_221e68d74cuda3std6ranges3__45__cpo7advanceE[1];
.global .align 1 .b8 _ZN34_INTERNAL_d73c416c_4_k_cu_221e68d74cuda3std6ranges3__45__cpo9iter_swapE[1];
.global .align 1 .b8 _ZN34_INTERNAL_d73c416c_4_k_cu_221e68d74cuda3std6ranges3__45__cpo4nextE[1];
.global .align 1 .b8 _ZN34_INTERNAL_d73c416c_4_k_cu_221e68d74cuda3std6ranges3__45__cpo4prevE[1];
.global .align 1 .b8 _ZN34_INTERNAL_d73c416c_4_k_cu_221e68d74cuda3std6ranges3__45__cpo4dataE[1];
.global .align 1 .b8 _ZN34_INTERNAL_d73c416c_4_k_cu_221e68d74cuda3std6ranges3__45__cpo5cdataE[1];
.global .align 1 .b8 _ZN34_INTERNAL_d73c416c_4_k_cu_221e68d74cuda3std6ranges3__45__cpo4sizeE[1];
.global .align 1 .b8 _ZN34_INTERNAL_d73c416c_4_k_cu_221e68d74cuda3std6ranges3__45__cpo5ssizeE[1];
.global .align 1 .b8 _ZN34_INTERNAL_d73c416c_4_k_cu_221e68d74cuda3std6ranges3__45__cpo8distanceE[1];
.global .align 1 .b8 _ZN34_INTERNAL_d73c416c_4_k_cu_221e68d76thrust24THRUST_300001_SM_1000_NS6system6detail10sequential3seqE[1];
.global .align 1 .b8 _ZN34_INTERNAL_d73c416c_4_k_cu_221e68d76thrust24THRUST_300001_SM_1000_NS12placeholders2_1E[1];
.global .align 1 .b8 _ZN34_INTERNAL_d73c416c_4_k_cu_221e68d76thrust24THRUST_300001_SM_1000_NS12placeholders2_2E[1];
.global .align 1 .b8 _ZN34_INTERNAL_d73c416c_4_k_cu_221e68d76thrust24THRUST_300001_SM_1000_NS12placeholders2_3E[1];
.global .align 1 .b8 _ZN34_INTERNAL_d73c416c_4_k_cu_221e68d76thrust24THRUST_300001_SM_1000_NS12placeholders2_4E[1];
.global .align 1 .b8 _ZN34_INTERNAL_d73c416c_4_k_cu_221e68d76thrust24THRUST_300001_SM_1000_NS12placeholders2_5E[1];
.global .align 1 .b8 _ZN34_INTERNAL_d73c416c_4_k_cu_221e68d76thrust24THRUST_300001_SM_1000_NS12placeholders2_6E[1];
.global .align 1 .b8 _ZN34_INTERNAL_d73c416c_4_k_cu_221e68d76thrust24THRUST_300001_SM_1000_NS12placeholders2_7E[1];
.global .align 1 .b8 _ZN34_INTERNAL_d73c416c_4_k_cu_221e68d76thrust24THRUST_300001_SM_1000_NS12placeholders2_8E[1];
.global .align 1 .b8 _ZN34_INTERNAL_d73c416c_4_k_cu_221e68d76thrust24THRUST_300001_SM_1000_NS12placeholders2_9E[1];
.global .align 1 .b8 _ZN34_INTERNAL_d73c416c_4_k_cu_221e68d76thrust24THRUST_300001_SM_1000_NS12placeholders3_10E[1];
.extern .shared .align 16 .b8 shared_array[];

.visible .entry _Z17updateTemperaturePKdPdi(
	.param .u64 .ptr .align 1 _Z17updateTemperaturePKdPdi_param_0,
	.param .u64 .ptr .align 1 _Z17updateTemperaturePKdPdi_param_1,
	.param .u32 _Z17updateTemperaturePKdPdi_param_2
)
{
	.reg .pred 	%p<7>;
	.reg .b32 	%r<17>;
	.reg .b64 	%rd<14>;
	.reg .b64 	%fd<9>;

	ld.param.u64 	%rd1, [_Z17updateTemperaturePKdPdi_param_0];
	ld.param.u64 	%rd2, [_Z17updateTemperaturePKdPdi_param_1];
	ld.param.u32 	%r3, [_Z17updateTemperaturePKdPdi_param_2];
	mov.u32 	%r4, %ctaid.x;
	mov.u32 	%r5, %ntid.x;
	mov.u32 	%r6, %tid.x;
	mad.lo.s32 	%r1, %r4, %r5, %r6;
	mov.u32 	%r7, %ctaid.y;
	mov.u32 	%r8, %ntid.y;
	mov.u32 	%r9, %tid.y;
	mad.lo.s32 	%r2, %r7, %r8, %r9;
	setp.eq.s32 	%p1, %r2, 0;
	setp.gt.s32 	%p2, %r2, %r3;
	or.pred  	%p3, %p1, %p2;
	@%p3 bra 	$L__BB0_3;
	setp.lt.s32 	%p4, %r1, 1;
	setp.gt.s32 	%p5, %r1, %r3;
	or.pred  	%p6, %p4, %p5;
	@%p6 bra 	$L__BB0_3;
	cvta.to.global.u64 	%rd3, %rd1;
	add.s32 	%r10, %r3, 2;
	mad.lo.s32 	%r11, %r10, %r2, %r10;
	add.s32 	%r12, %r11, %r1;
	mul.wide.u32 	%rd4, %r12, 8;
	add.s64 	%rd5, %rd3, %rd4;
	ld.global.f64 	%fd1, [%rd5];
	add.s32 	%r13, %r2, -1;
	mad.lo.s32 	%r14, %r10, %r13, %r1;
	mul.wide.u32 	%rd6, %r14, 8;
	add.s64 	%rd7, %rd3, %rd6;
	ld.global.f64 	%fd2, [%rd7];
	add.f64 	%fd3, %fd1, %fd2;
	add.s32 	%r15, %r14, %r10;
	add.s32 	%r16, %r15, -1;
	mul.wide.u32 	%rd8, %r16, 8;
	add.s64 	%rd9, %rd3, %rd8;
	ld.global.f64 	%fd4, [%rd9];
	add.f64 	%fd5, %fd3, %fd4;
	mul.wide.u32 	%rd10, %r15, 8;
	add.s64 	%rd11, %rd3, %rd10;
	ld.global.f64 	%fd6, [%rd11+8];
	add.f64 	%fd7, %fd5, %fd6;
	mul.f64 	%fd8, %fd7, 0d3FD0000000000000;
	cvta.to.global.u64 	%rd12, %rd2;
	add.s64 	%rd13, %rd12, %rd10;
	st.global.f64 	[%rd13], %fd8;
$L__BB0_3:
	ret;

}
	// .globl	_Z11updateErrorPKdPdidS1_
.visible .entry _Z11updateErrorPKdPdidS1_(
	.param .u64 .ptr .align 1 _Z11updateErrorPKdPdidS1__param_0,
	.param .u64 .ptr .align 1 _Z11updateErrorPKdPdidS1__param_1,
	.param .u32 _Z11updateErrorPKdPdidS1__param_2,
	.param .f64 _Z11updateErrorPKdPdidS1__param_3,
	.param .u64 .ptr .align 1 _Z11updateErrorPKdPdidS1__param_4
)
{
	.reg .pred 	%p<8>;
	.reg .b32 	%r<18>;
	.reg .b64 	%rd<18>;
	.reg .b64 	%fd<13>;

	ld.param.u64 	%rd1, [_Z11updateErrorPKdPdidS1__param_0];
	ld.param.u64 	%rd2, [_Z11updateErrorPKdPdidS1__param_1];
	ld.param.u32 	%r3, [_Z11updateErrorPKdPdidS1__param_2];
	ld.param.f64 	%fd1, [_Z11updateErrorPKdPdidS1__param_3];
	ld.param.u64 	%rd3, [_Z11updateErrorPKdPdidS1__param_4];
	mov.u32 	%r4, %ctaid.x;
	mov.u32 	%r5, %ntid.x;
	mov.u32 	%r6, %tid.x;
	mad.lo.s32 	%r1, %r4, %r5, %r6;
	mov.u32 	%r7, %ctaid.y;
	mov.u32 	%r8, %ntid.y;
	mov.u32 	%r9, %tid.y;
	mad.lo.s32 	%r2, %r7, %r8, %r9;
	setp.eq.s32 	%p1, %r2, 0;
	setp.gt.s32 	%p2, %r2, %r3;
	or.pred  	%p3, %p1, %p2;
	@%p3 bra 	$L__BB1_3;
	setp.lt.s32 	%p4, %r1, 1;
	setp.gt.s32 	%p5, %r1, %r3;
	or.pred  	%p6, %p4, %p5;
	@%p6 bra 	$L__BB1_3;
	cvta.to.global.u64 	%rd4, %rd1;
	add.s32 	%r10, %r3, 2;
	mad.lo.s32 	%r11, %r10, %r2, %r10;
	add.s32 	%r12, %r11, %r1;
	mul.wide.u32 	%rd5, %r12, 8;
	add.s64 	%rd6, %rd4, %rd5;
	ld.global.f64 	%fd2, [%rd6];
	add.s32 	%r13, %r2, -1;
	mad.lo.s32 	%r14, %r10, %r13, %r1;
	mul.wide.u32 	%rd7, %r14, 8;
	add.s64 	%rd8, %rd4, %rd7;
	ld.global.f64 	%fd3, [%rd8];
	add.f64 	%fd4, %fd2, %fd3;
	add.s32 	%r15, %r14, %r10;
	add.s32 	%r16, %r15, -1;
	mul.wide.u32 	%rd9, %r16, 8;
	add.s64 	%rd10, %rd4, %rd9;
	ld.global.f64 	%fd5, [%rd10];
	add.f64 	%fd6, %fd4, %fd5;
	mul.wide.u32 	%rd11, %r15, 8;
	add.s64 	%rd12, %rd4, %rd11;
	ld.global.f64 	%fd7, [%rd12+8];
	add.f64 	%fd8, %fd6, %fd7;
	mul.f64 	%fd9, %fd8, 0d3FD0000000000000;
	cvta.to.global.u64 	%rd13, %rd2;
	add.s64 	%rd14, %rd13, %rd11;
	st.global.f64 	[%rd14], %fd9;
	ld.global.f64 	%fd10, [%rd12];
	sub.f64 	%fd11, %fd9, %fd10;
	setp.gt.f64 	%p7, %fd11, %fd1;
	selp.f64 	%fd12, %fd11, %fd1, %p7;
	mad.lo.s32 	%r17, %r1, %r2, -1;
	cvta.to.global.u64 	%rd15, %rd3;
	mul.wide.u32 	%rd16, %r17, 8;
	add.s64 	%rd17, %rd15, %rd16;
	st.global.f64 	[%rd17], %fd12;
$L__BB1_3:
	ret;

}
	// .globl	_Z11reduceErrorPdS_i
.visible .entry _Z11reduceErrorPdS_i(
	.param .u64 .ptr .align 1 _Z11reduceErrorPdS_i_param_0,
	.param .u64 .ptr .align 1 _Z11reduceErrorPdS_i_param_1,
	.param .u32 _Z11reduceErrorPdS_i_param_2
)
{
	.reg .pred 	%p<9>;
	.reg .b32 	%r<19>;
	.reg .b64 	%rd<9>;
	.reg .b64 	%fd<12>;

	ld.param.u64 	%rd3, [_Z11reduceErrorPdS_i_param_0];
	ld.param.u64 	%rd2, [_Z11reduceErrorPdS_i_param_1];
	ld.param.u32 	%r11, [_Z11reduceErrorPdS_i_param_2];
	cvta.to.global.u64 	%rd1, %rd3;
	mov.u32 	%r1, %tid.x;
	mov.u32 	%r18, %ntid.x;
	mov.u32 	%r3, %ctaid.x;
	mad.lo.s32 	%r17, %r18, %r3, %r1;
	ld.global.f64 	%fd11, [%rd1];
	setp.ge.s32 	%p1, %r17, %r11;
	@%p1 bra 	$L__BB2_3;
	mov.u32 	%r12, %nctaid.x;
	mul.lo.s32 	%r5, %r18, %r12;
$L__BB2_2:
	mul.wide.s32 	%rd4, %r17, 8;
	add.s64 	%rd5, %rd1, %rd4;
	ld.global.f64 	%fd5, [%rd5];
	setp.gt.f64 	%p2, %fd11, %fd5;
	selp.f64 	%fd11, %fd11, %fd5, %p2;
	add.s32 	%r17, %r17, %r5;
	setp.lt.s32 	%p3, %r17, %r11;
	@%p3 bra 	$L__BB2_2;
$L__BB2_3:
	shl.b32 	%r13, %r1, 3;
	mov.u32 	%r14, shared_array;
	add.s32 	%r8, %r14, %r13;
	st.shared.f64 	[%r8], %fd11;
	bar.sync 	0;
	setp.lt.u32 	%p4, %r18, 2;
	@%p4 bra 	$L__BB2_7;
$L__BB2_4:
	shr.u32 	%r10, %r18, 1;
	setp.le.u32 	%p5, %r10, %r1;
	@%p5 bra 	$L__BB2_6;
	shl.b32 	%r15, %r10, 3;
	add.s32 	%r16, %r8, %r15;
	ld.shared.f64 	%fd6, [%r16];
	ld.shared.f64 	%fd7, [%r8];
	setp.gt.f64 	%p6, %fd6, %fd7;
	selp.f64 	%fd8, %fd6, %fd7, %p6;
	st.shared.f64 	[%r8], %fd8;
$L__BB2_6:
	bar.sync 	0;
	setp.gt.u32 	%p7, %r18, 3;
	mov.u32 	%r18, %r10;
	@%p7 bra 	$L__BB2_4;
$L__BB2_7:
	setp.ne.s32 	%p8, %r1, 0;
	@%p8 bra 	$L__BB2_9;
	ld.shared.f64 	%fd9, [shared_array];
	cvta.to.global.u64 	%rd6, %rd2;
	mul.wide.u32 	%rd7, %r3, 8;
	add.s64 	%rd8, %rd6, %rd7;
	st.global.f64 	[%rd8], %fd9;
$L__BB2_9:
	ret;

}
	// .globl	_ZN3cub18CUB_300001_SM_10006detail11EmptyKernelIvEEvv
.visible .entry _ZN3cub18CUB_300001_SM_10006detail11EmptyKernelIvEEvv()
{


	ret;

}


// ===== COMPILED SASS (sm_100) =====

	.target	sm_100

	.elftype	@"ET_EXEC"


//--------------------- .note.nv.tkinfo           --------------------------
	.section	.note.nv.tkinfo,"",@"SHT_NOTE"
	.sectionflags	@"SHF_NOTE_NV_TKINFO"
	.tkinfo
        /*0018*/ 	.word	0x00000002
        /*0030*/ 	.string	""
        /*0030*/ 	.string	"ptxas"
        /*0030*/ 	.string	"Cuda compilation tools, release 13.0, V13.0.88"
        /*0030*/ 	.string	"Build cuda_13.0.r13.0/compiler.36424714_0"
        /*0030*/ 	.string	"-arch sm_100 -m 64 "



//--------------------- .note.nv.cuinfo           --------------------------
	.section	.note.nv.cuinfo,"",@"SHT_NOTE"
	.sectionflags	@"SHF_NOTE_NV_CUINFO"
        /*0018*/ 	.short	0x0002
        /*001a*/ 	.short	0x0064
        /*001c*/ 	.short	0x0082
	.zero		2


//--------------------- .nv.info                  --------------------------
	.section	.nv.info,"",@"SHT_CUDA_INFO"
	.align	4


	//----- nvinfo : EIATTR_REGCOUNT
	.align		4
        /*0000*/ 	.byte	0x04, 0x2f
        /*0002*/ 	.short	(.L_41 - .L_40)
	.align		4
.L_40:
        /*0004*/ 	.word	index@(_Z17updateTemperaturePKdPdi)
        /*0008*/ 	.word	0x00000010


	//----- nvinfo : EIATTR_FRAME_SIZE
	.align		4
.L_41:
        /*000c*/ 	.byte	0x04, 0x11
        /*000e*/ 	.short	(.L_43 - .L_42)
	.align		4
.L_42:
        /*0010*/ 	.word	index@(_Z17updateTemperaturePKdPdi)
        /*0014*/ 	.word	0x00000000


	//----- nvinfo : EIATTR_REGCOUNT
	.align		4
.L_43:
        /*0018*/ 	.byte	0x04, 0x2f
        /*001a*/ 	.short	(.L_45 - .L_44)
	.align		4
.L_44:
        /*001c*/ 	.word	index@(_Z11updateErrorPKdPdidS1_)
        /*0020*/ 	.word	0x00000014


	//----- nvinfo : EIATTR_FRAME_SIZE
	.align		4
.L_45:
        /*0024*/ 	.byte	0x04, 0x11
        /*0026*/ 	.short	(.L_47 - .L_46)
	.align		4
.L_46:
        /*0028*/ 	.word	index@(_Z11updateErrorPKdPdidS1_)
        /*002c*/ 	.word	0x00000000


	//----- nvinfo : EIATTR_REGCOUNT
	.align		4
.L_47:
        /*0030*/ 	.byte	0x04, 0x2f
        /*0032*/ 	.short	(.L_49 - .L_48)
	.align		4
.L_48:
        /*0034*/ 	.word	index@(_Z11reduceErrorPdS_i)
        /*0038*/ 	.word	0x0000000e


	//----- nvinfo : EIATTR_FRAME_SIZE
	.align		4
.L_49:
        /*003c*/ 	.byte	0x04, 0x11
        /*003e*/ 	.short	(.L_51 - .L_50)
	.align		4
.L_50:
        /*0040*/ 	.word	index@(_Z11reduceErrorPdS_i)
        /*0044*/ 	.word	0x00000000


	//----- nvinfo : EIATTR_REGCOUNT
	.align		4
.L_51:
        /*0048*/ 	.byte	0x04, 0x2f
        /*004a*/ 	.short	(.L_53 - .L_52)
	.align		4
.L_52:
        /*004c*/ 	.word	index@(_ZN3cub18CUB_300001_SM_10006detail11EmptyKernelIvEEvv)
        /*0050*/ 	.word	0x00000004


	//----- nvinfo : EIATTR_FRAME_SIZE
	.align		4
.L_53:
        /*0054*/ 	.byte	0x04, 0x11
        /*0056*/ 	.short	(.L_55 - .L_54)
	.align		4
.L_54:
        /*0058*/ 	.word	index@(_ZN3cub18CUB_300001_SM_10006detail11EmptyKernelIvEEvv)
        /*005c*/ 	.word	0x00000000


	//----- nvinfo : EIATTR_MIN_STACK_SIZE
	.align		4
.L_55:
        /*0060*/ 	.byte	0x04, 0x12
        /*0062*/ 	.short	(.L_57 - .L_56)
	.align		4
.L_56:
        /*0064*/ 	.word	index@(_ZN3cub18CUB_300001_SM_10006detail11EmptyKernelIvEEvv)
        /*0068*/ 	.word	0x00000000


	//----- nvinfo : EIATTR_MIN_STACK_SIZE
	.align		4
.L_57:
        /*006c*/ 	.byte	0x04, 0x12
        /*006e*/ 	.short	(.L_59 - .L_58)
	.align		4
.L_58:
        /*0070*/ 	.word	index@(_Z11reduceErrorPdS_i)
        /*0074*/ 	.word	0x00000000


	//----- nvinfo : EIATTR_MIN_STACK_SIZE
	.align		4
.L_59:
        /*0078*/ 	.byte	0x04, 0x12
        /*007a*/ 	.short	(.L_61 - .L_60)
	.align		4
.L_60:
        /*007c*/ 	.word	index@(_Z11updateErrorPKdPdidS1_)
        /*0080*/ 	.word	0x00000000


	//----- nvinfo : EIATTR_MIN_STACK_SIZE
	.align		4
.L_61:
        /*0084*/ 	.byte	0x04, 0x12
        /*0086*/ 	.short	(.L_63 - .L_62)
	.align		4
.L_62:
        /*0088*/ 	.word	index@(_Z17updateTemperaturePKdPdi)
        /*008c*/ 	.word	0x00000000
.L_63:


//--------------------- .nv.compat                --------------------------
	.section	.nv.compat,"",@"SHT_CUDA_COMPAT_INFO"
	.align	4
        /*0000*/ 	.byte	0x02, 0x09, 0x00, 0x00, 0x02, 0x02, 0x01, 0x00, 0x02, 0x05, 0x05, 0x00, 0x03, 0x07, 0x01, 0x01
        /*0010*/ 	.byte	0x02, 0x03, 0x00, 0x00, 0x02, 0x06, 0x01, 0x00, 0x04, 0x0b, 0x08, 0x00, 0x01, 0x00, 0x00, 0x00
        /*0020*/ 	.byte	0x00, 0x00, 0x00, 0x00


//--------------------- .nv.info._ZN3cub18CUB_300001_SM_10006detail11EmptyKernelIvEEvv --------------------------
	.section	.nv.info._ZN3cub18CUB_300001_SM_10006detail11EmptyKernelIvEEvv,"",@"SHT_CUDA_INFO"
	.sectionflags	@""
	.align	4


	//----- nvinfo : EIATTR_CUDA_API_VERSION
	.align		4
        /*0000*/ 	.byte	0x04, 0x37
        /*0002*/ 	.short	(.L_65 - .L_64)
.L_64:
        /*0004*/ 	.word	0x00000082


	//----- nvinfo : EIATTR_SPARSE_MMA_MASK
	.align		4
.L_65:
        /*0008*/ 	.byte	0x03, 0x50
        /*000a*/ 	.short	0x0000


	//----- nvinfo : EIATTR_MAXREG_COUNT
	.align		4
        /*000c*/ 	.byte	0x03, 0x1b
        /*000e*/ 	.short	0x00ff


	//----- nvinfo : EIATTR_MERCURY_ISA_VERSION
	.align		4
        /*0010*/ 	.byte	0x03, 0x5f
        /*0012*/ 	.short	0x0101


	//----- nvinfo : EIATTR_VRC_CTA_INIT_COUNT
	.align		4
        /*0014*/ 	.byte	0x02, 0x4a
	.zero		1
	.zero		1


	//----- nvinfo : EIATTR_EXIT_INSTR_OFFSETS
	.align		4
        /*0018*/ 	.byte	0x04, 0x1c
        /*001a*/ 	.short	(.L_67 - .L_66)


	//   ....[0]....
.L_66:
        /*001c*/ 	.word	0x00000010


	//----- nvinfo : EIATTR_SW_WAR
	.align		4
.L_67:
        /*0020*/ 	.byte	0x04, 0x36
        /*0022*/ 	.short	(.L_69 - .L_68)
.L_68:
        /*0024*/ 	.word	0x00000008
.L_69:


//--------------------- .nv.info._Z11reduceErrorPdS_i --------------------------
	.section	.nv.info._Z11reduceErrorPdS_i,"",@"SHT_CUDA_INFO"
	.sectionflags	@""
	.align	4


	//----- nvinfo : EIATTR_CUDA_API_VERSION
	.align		4
        /*0000*/ 	.byte	0x04, 0x37
        /*0002*/ 	.short	(.L_71 - .L_70)
.L_70:
        /*0004*/ 	.word	0x00000082


	//----- nvinfo : EIATTR_KPARAM_INFO
	.align		4
.L_71:
        /*0008*/ 	.byte	0x04, 0x17
        /*000a*/ 	.short	(.L_73 - .L_72)
.L_72:
        /*000c*/ 	.word	0x00000000
        /*0010*/ 	.short	0x0002
        /*0012*/ 	.short	0x0010
        /*0014*/ 	.byte	0x00, 0xf0, 0x11, 0x00


	//----- nvinfo : EIATTR_KPARAM_INFO
	.align		4
.L_73:
        /*0018*/ 	.byte	0x04, 0x17
        /*001a*/ 	.short	(.L_75 - .L_74)
.L_74:
        /*001c*/ 	.word	0x00000000
        /*0020*/ 	.short	0x0001
        /*0022*/ 	.short	0x0008
        /*0024*/ 	.byte	0x00, 0xf5, 0x21, 0x00


	//----- nvinfo : EIATTR_KPARAM_INFO
	.align		4
.L_75:
        /*0028*/ 	.byte	0x04, 0x17
        /*002a*/ 	.short	(.L_77 - .L_76)
.L_76:
        /*002c*/ 	.word	0x00000000
        /*0030*/ 	.short	0x0000
        /*0032*/ 	.short	0x0000
        /*0034*/ 	.byte	0x00, 0xf5, 0x21, 0x00


	//----- nvinfo : EIATTR_SPARSE_MMA_MASK
	.align		4
.L_77:
        /*0038*/ 	.byte	0x03, 0x50
        /*003a*/ 	.short	0x0000


	//----- nvinfo : EIATTR_MAXREG_COUNT
	.align		4
        /*003c*/ 	.byte	0x03, 0x1b
        /*003e*/ 	.short	0x00ff


	//----- nvinfo : EIATTR_NUM_BARRIERS
	.align		4
        /*0040*/ 	.byte	0x02, 0x4c
        /*0042*/ 	.byte	0x01
	.zero		1


	//----- nvinfo : EIATTR_MERCURY_ISA_VERSION
	.align		4
        /*0044*/ 	.byte	0x03, 0x5f
        /*0046*/ 	.short	0x0101


	//----- nvinfo : EIATTR_VRC_CTA_INIT_COUNT
	.align		4
        /*0048*/ 	.byte	0x02, 0x4a
	.zero		1
	.zero		1


	//----- nvinfo : EIATTR_EXIT_INSTR_OFFSETS
	.align		4
        /*004c*/ 	.byte	0x04, 0x1c
        /*004e*/ 	.short	(.L_79 - .L_78)


	//   ....[0]....
.L_78:
        /*0050*/ 	.word	0x000002f0


	//   ....[1]....
        /*0054*/ 	.word	0x00000370


	//----- nvinfo : EIATTR_CRS_STACK_SIZE
	.align		4
.L_79:
        /*0058*/ 	.byte	0x04, 0x1e
        /*005a*/ 	.short	(.L_81 - .L_80)
.L_80:
        /*005c*/ 	.word	0x00000000


	//----- nvinfo : EIATTR_CBANK_PARAM_SIZE
	.align		4
.L_81:
        /*0060*/ 	.byte	0x03, 0x19
        /*0062*/ 	.short	0x0014


	//----- nvinfo : EIATTR_PARAM_CBANK
	.align		4
        /*0064*/ 	.byte	0x04, 0x0a
        /*0066*/ 	.short	(.L_83 - .L_82)
	.align		4
.L_82:
        /*0068*/ 	.word	index@(.nv.constant0._Z11reduceErrorPdS_i)
        /*006c*/ 	.short	0x0380
        /*006e*/ 	.short	0x0014


	//----- nvinfo : EIATTR_SW_WAR
	.align		4
.L_83:
        /*0070*/ 	.byte	0x04, 0x36
        /*0072*/ 	.short	(.L_85 - .L_84)
.L_84:
        /*0074*/ 	.word	0x00000008
.L_85:


//--------------------- .nv.info._Z11updateErrorPKdPdidS1_ --------------------------
	.section	.nv.info._Z11updateErrorPKdPdidS1_,"",@"SHT_CUDA_INFO"
	.sectionflags	@""
	.align	4


	//----- nvinfo : EIATTR_CUDA_API_VERSION
	.align		4
        /*0000*/ 	.byte	0x04, 0x37
        /*0002*/ 	.short	(.L_87 - .L_86)
.L_86:
        /*0004*/ 	.word	0x00000082


	//----- nvinfo : EIATTR_KPARAM_INFO
	.align		4
.L_87:
        /*0008*/ 	.byte	0x04, 0x17
        /*000a*/ 	.short	(.L_89 - .L_88)
.L_88:
        /*000c*/ 	.word	0x00000000
        /*0010*/ 	.short	0x0004
        /*0012*/ 	.short	0x0020
        /*0014*/ 	.byte	0x00, 0xf5, 0x21, 0x00


	//----- nvinfo : EIATTR_KPARAM_INFO
	.align		4
.L_89:
        /*0018*/ 	.byte	0x04, 0x17
        /*001a*/ 	.short	(.L_91 - .L_90)
.L_90:
        /*001c*/ 	.word	0x00000000
        /*0020*/ 	.short	0x0003
        /*0022*/ 	.short	0x0018
        /*0024*/ 	.byte	0x00, 0xf0, 0x21, 0x00


	//----- nvinfo : EIATTR_KPARAM_INFO
	.align		4
.L_91:
        /*0028*/ 	.byte	0x04, 0x17
        /*002a*/ 	.short	(.L_93 - .L_92)
.L_92:
        /*002c*/ 	.word	0x00000000
        /*0030*/ 	.short	0x0002
        /*0032*/ 	.short	0x0010
        /*0034*/ 	.byte	0x00, 0xf0, 0x11, 0x00


	//----- nvinfo : EIATTR_KPARAM_INFO
	.align		4
.L_93:
        /*0038*/ 	.byte	0x04, 0x17
        /*003a*/ 	.short	(.L_95 - .L_94)
.L_94:
        /*003c*/ 	.word	0x00000000
        /*0040*/ 	.short	0x0001
        /*0042*/ 	.short	0x0008
        /*0044*/ 	.byte	0x00, 0xf5, 0x21, 0x00


	//----- nvinfo : EIATTR_KPARAM_INFO
	.align		4
.L_95:
        /*0048*/ 	.byte	0x04, 0x17
        /*004a*/ 	.short	(.L_97 - .L_96)
.L_96:
        /*004c*/ 	.word	0x00000000
        /*0050*/ 	.short	0x0000
        /*0052*/ 	.short	0x0000
        /*0054*/ 	.byte	0x00, 0xf5, 0x21, 0x00


	//----- nvinfo : EIATTR_SPARSE_MMA_MASK
	.align		4
.L_97:
        /*0058*/ 	.byte	0x03, 0x50
        /*005a*/ 	.short	0x0000


	//----- nvinfo : EIATTR_MAXREG_COUNT
	.align		4
        /*005c*/ 	.byte	0x03, 0x1b
        /*005e*/ 	.short	0x00ff


	//----- nvinfo : EIATTR_MERCURY_ISA_VERSION
	.align		4
        /*0060*/ 	.byte	0x03, 0x5f
        /*0062*/ 	.short	0x0101


	//----- nvinfo : EIATTR_VRC_CTA_INIT_COUNT
	.align		4
        /*0064*/ 	.byte	0x02, 0x4a
	.zero		1
	.zero		1


	//----- nvinfo : EIATTR_EXIT_INSTR_OFFSETS
	.align		4
        /*0068*/ 	.byte	0x04, 0x1c
        /*006a*/ 	.short	(.L_99 - .L_98)


	//   ....[0]....
.L_98:
        /*006c*/ 	.word	0x000000c0


	//   ....[1]....
        /*0070*/ 	.word	0x000000f0


	//   ....[2]....
        /*0074*/ 	.word	0x00000330


	//----- nvinfo : EIATTR_CBANK_PARAM_SIZE
	.align		4
.L_99:
        /*0078*/ 	.byte	0x03, 0x19
        /*007a*/ 	.short	0x0028


	//----- nvinfo : EIATTR_PARAM_CBANK
	.align		4
        /*007c*/ 	.byte	0x04, 0x0a
        /*007e*/ 	.short	(.L_101 - .L_100)
	.align		4
.L_100:
        /*0080*/ 	.word	index@(.nv.constant0._Z11updateErrorPKdPdidS1_)
        /*0084*/ 	.short	0x0380
        /*0086*/ 	.short	0x0028


	//----- nvinfo : EIATTR_SW_WAR
	.align		4
.L_101:
        /*0088*/ 	.byte	0x04, 0x36
        /*008a*/ 	.short	(.L_103 - .L_102)
.L_102:
        /*008c*/ 	.word	0x00000008
.L_103:


//--------------------- .nv.info._Z17updateTemperaturePKdPdi --------------------------
	.section	.nv.info._Z17updateTemperaturePKdPdi,"",@"SHT_CUDA_INFO"
	.sectionflags	@""
	.align	4


	//----- nvinfo : EIATTR_CUDA_API_VERSION
	.align		4
        /*0000*/ 	.byte	0x04, 0x37
        /*0002*/ 	.short	(.L_105 - .L_104)
.L_104:
        /*0004*/ 	.word	0x00000082


	//----- nvinfo : EIATTR_KPARAM_INFO
	.align		4
.L_105:
        /*0008*/ 	.byte	0x04, 0x17
        /*000a*/ 	.short	(.L_107 - .L_106)
.L_106:
        /*000c*/ 	.word	0x00000000
        /*0010*/ 	.short	0x0002
        /*0012*/ 	.short	0x0010
        /*0014*/ 	.byte	0x00, 0xf0, 0x11, 0x00


	//----- nvinfo : EIATTR_KPARAM_INFO
	.align		4
.L_107:
        /*0018*/ 	.byte	0x04, 0x17
        /*001a*/ 	.short	(.L_109 - .L_108)
.L_108:
        /*001c*/ 	.word	0x00000000
        /*0020*/ 	.short	0x0001
        /*0022*/ 	.short	0x0008
        /*0024*/ 	.byte	0x00, 0xf5, 0x21, 0x00


	//----- nvinfo : EIATTR_KPARAM_INFO
	.align		4
.L_109:
        /*0028*/ 	.byte	0x04, 0x17
        /*002a*/ 	.short	(.L_111 - .L_110)
.L_110:
        /*002c*/ 	.word	0x00000000
        /*0030*/ 	.short	0x0000
        /*0032*/ 	.short	0x0000
        /*0034*/ 	.byte	0x00, 0xf5, 0x21, 0x00


	//----- nvinfo : EIATTR_SPARSE_MMA_MASK
	.align		4
.L_111:
        /*0038*/ 	.byte	0x03, 0x50
        /*003a*/ 	.short	0x0000


	//----- nvinfo : EIATTR_MAXREG_COUNT
	.align		4
        /*003c*/ 	.byte	0x03, 0x1b
        /*003e*/ 	.short	0x00ff


	//----- nvinfo : EIATTR_MERCURY_ISA_VERSION
	.align		4
        /*0040*/ 	.byte	0x03, 0x5f
        /*0042*/ 	.short	0x0101


	//----- nvinfo : EIATTR_VRC_CTA_INIT_COUNT
	.align		4
        /*0044*/ 	.byte	0x02, 0x4a
	.zero		1
	.zero		1


	//----- nvinfo : EIATTR_EXIT_INSTR_OFFSETS
	.align		4
        /*0048*/ 	.byte	0x04, 0x1c
        /*004a*/ 	.short	(.L_113 - .L_112)


	//   ....[0]....
.L_112:
        /*004c*/ 	.word	0x000000c0


	//   ....[1]....
        /*0050*/ 	.word	0x000000f0


	//   ....[2]....
        /*0054*/ 	.word	0x00000280


	//----- nvinfo : EIATTR_CBANK_PARAM_SIZE
	.align		4
.L_113:
        /*0058*/ 	.byte	0x03, 0x19
        /*005a*/ 	.short	0x0014


	//----- nvinfo : EIATTR_PARAM_CBANK
	.align		4
        /*005c*/ 	.byte	0x04, 0x0a
        /*005e*/ 	.short	(.L_115 - .L_114)
	.align		4
.L_114:
        /*0060*/ 	.word	index@(.nv.constant0._Z17updateTemperaturePKdPdi)
        /*0064*/ 	.short	0x0380
        /*0066*/ 	.short	0x0014


	//----- nvinfo : EIATTR_SW_WAR
	.align		4
.L_115:
        /*0068*/ 	.byte	0x04, 0x36
        /*006a*/ 	.short	(.L_117 - .L_116)
.L_116:
        /*006c*/ 	.word	0x00000008
.L_117:


//--------------------- .nv.callgraph             --------------------------
	.section	.nv.callgraph,"",@"SHT_CUDA_CALLGRAPH"
	.align	4
	.sectionentsize	8
	.align		4
        /*0000*/ 	.word	0x00000000
	.align		4
        /*0004*/ 	.word	0xffffffff
	.align		4
        /*0008*/ 	.word	0x00000000
	.align		4
        /*000c*/ 	.word	0xfffffffe
	.align		4
        /*0010*/ 	.word	0x00000000
	.align		4
        /*0014*/ 	.word	0xfffffffd
	.align		4
        /*0018*/ 	.word	0x00000000
	.align		4
        /*001c*/ 	.word	0xfffffffc


//--------------------- .nv.constant4             --------------------------
	.section	.nv.constant4,"a",@progbits
	.align	8
	.align		8
.nv.constant4:
        /*0000*/ 	.dword	_ZN34_INTERNAL_d73c416c_4_k_cu_221e68d74cuda3std3__45__cpo5beginE
	.align		8
        /*0008*/ 	.dword	_ZN34_INTERNAL_d73c416c_4_k_cu_221e68d74cuda3std3__45__cpo3endE
	.align		8
        /*0010*/ 	.dword	_ZN34_INTERNAL_d73c416c_4_k_cu_221e68d74cuda3std3__45__cpo6cbeginE
	.align		8
        /*0018*/ 	.dword	_ZN34_INTERNAL_d73c416c_4_k_cu_221e68d74cuda3std3__45__cpo4cendE
	.align		8
        /*0020*/ 	.dword	_ZN34_INTERNAL_d73c416c_4_k_cu_221e68d74cuda3std3__45__cpo6rbeginE
	.align		8
        /*0028*/ 	.dword	_ZN34_INTERNAL_d73c416c_4_k_cu_221e68d74cuda3std3__45__cpo4rendE
	.align		8
        /*0030*/ 	.dword	_ZN34_INTERNAL_d73c416c_4_k_cu_221e68d74cuda3std3__45__cpo7crbeginE
	.align		8
        /*0038*/ 	.dword	_ZN34_INTERNAL_d73c416c_4_k_cu_221e68d74cuda3std3__45__cpo5crendE
	.align		8
        /*0040*/ 	.dword	_ZN34_INTERNAL_d73c416c_4_k_cu_221e68d74cuda3std3__436_GLOBAL__N__d73c416c_4_k_cu_221e68d76ignoreE
	.align		8
        /*0048*/ 	.dword	_ZN34_INTERNAL_d73c416c_4_k_cu_221e68d74cuda3std3__419piecewise_constructE
	.align		8
        /*0050*/ 	.dword	_ZN34_INTERNAL_d73c416c_4_k_cu_221e68d74cuda3std3__48in_placeE
	.align		8
        /*0058*/ 	.dword	_ZN34_INTERNAL_d73c416c_4_k_cu_221e68d74cuda3std3__420unreachable_sentinelE
	.align		8
        /*0060*/ 	.dword	_ZN34_INTERNAL_d73c416c_4_k_cu_221e68d74cuda3std3__47nulloptE
	.align		8
        /*0068*/ 	.dword	_ZN34_INTERNAL_d73c416c_4_k_cu_221e68d74cuda3std3__48unexpectE
	.align		8
        /*0070*/ 	.dword	_ZN34_INTERNAL_d73c416c_4_k_cu_221e68d74cuda3std6ranges3__45__cpo4swapE
	.align		8
        /*0078*/ 	.dword	_ZN34_INTERNAL_d73c416c_4_k_cu_221e68d74cuda3std6ranges3__45__cpo9iter_moveE
	.align		8
        /*0080*/ 	.dword	_ZN34_INTERNAL_d73c416c_4_k_cu_221e68d74cuda3std6ranges3__45__cpo5beginE
	.align		8
        /*0088*/ 	.dword	_ZN34_INTERNAL_d73c416c_4_k_cu_221e68d74cuda3std6ranges3__45__cpo3endE
	.align		8
        /*0090*/ 	.dword	_ZN34_INTERNAL_d73c416c_4_k_cu_221e68d74cuda3std6ranges3__45__cpo6cbeginE
	.align		8
        /*0098*/ 	.dword	_ZN34_INTERNAL_d73c416c_4_k_cu_221e68d74cuda3std6ranges3__45__cpo4cendE
	.align		8
        /*00a0*/ 	.dword	_ZN34_INTERNAL_d73c416c_4_k_cu_221e68d74cuda3std6ranges3__45__cpo7advanceE
	.align		8
        /*00a8*/ 	.dword	_ZN34_INTERNAL_d73c416c_4_k_cu_221e68d74cuda3std6ranges3__45__cpo9iter_swapE
	.align		8
        /*00b0*/ 	.dword	_ZN34_INTERNAL_d73c416c_4_k_cu_221e68d74cuda3std6ranges3__45__cpo4nextE
	.align		8
        /*00b8*/ 	.dword	_ZN34_INTERNAL_d73c416c_4_k_cu_221e68d74cuda3std6ranges3__45__cpo4prevE
	.align		8
        /*00c0*/ 	.dword	_ZN34_INTERNAL_d73c416c_4_k_cu_221e68d74cuda3std6ranges3__45__cpo4dataE
	.align		8
        /*00c8*/ 	.dword	_ZN34_INTERNAL_d73c416c_4_k_cu_221e68d74cuda3std6ranges3__45__cpo5cdataE
	.align		8
        /*00d0*/ 	.dword	_ZN34_INTERNAL_d73c416c_4_k_cu_221e68d74cuda3std6ranges3__45__cpo4sizeE
	.align		8
        /*00d8*/ 	.dword	_ZN34_INTERNAL_d73c416c_4_k_cu_221e68d74cuda3std6ranges3__45__cpo5ssizeE
	.align		8
        /*00e0*/ 	.dword	_ZN34_INTERNAL_d73c416c_4_k_cu_221e68d74cuda3std6ranges3__45__cpo8distanceE
	.align		8
        /*00e8*/ 	.dword	_ZN34_INTERNAL_d73c416c_4_k_cu_221e68d76thrust24THRUST_300001_SM_1000_NS6system6detail10sequential3seqE
	.align		8
        /*00f0*/ 	.dword	_ZN34_INTERNAL_d73c416c_4_k_cu_221e68d76thrust24THRUST_300001_SM_1000_NS12placeholders2_1E
	.align		8
        /*00f8*/ 	.dword	_ZN34_INTERNAL_d73c416c_4_k_cu_221e68d76thrust24THRUST_300001_SM_1000_NS12placeholders2_2E
	.align		8
        /*0100*/ 	.dword	_ZN34_INTERNAL_d73c416c_4_k_cu_221e68d76thrust24THRUST_300001_SM_1000_NS12placeholders2_3E
	.align		8
        /*0108*/ 	.dword	_ZN34_INTERNAL_d73c416c_4_k_cu_221e68d76thrust24THRUST_300001_SM_1000_NS12placeholders2_4E
	.align		8
        /*0110*/ 	.dword	_ZN34_INTERNAL_d73c416c_4_k_cu_221e68d76thrust24THRUST_300001_SM_1000_NS12placeholders2_5E
	.align		8
        /*0118*/ 	.dword	_ZN34_INTERNAL_d73c416c_4_k_cu_221e68d76thrust24THRUST_300001_SM_1000_NS12placeholders2_6E
	.align		8
        /*0120*/ 	.dword	_ZN34_INTERNAL_d73c416c_4_k_cu_221e68d76thrust24THRUST_300001_SM_1000_NS12placeholders2_7E
	.align		8
        /*0128*/ 	.dword	_ZN34_INTERNAL_d73c416c_4_k_cu_221e68d76thrust24THRUST_300001_SM_1000_NS12placeholders2_8E
	.align		8
        /*0130*/ 	.dword	_ZN34_INTERNAL_d73c416c_4_k_cu_221e68d76thrust24THRUST_300001_SM_1000_NS12placeholders2_9E
	.align		8
        /*0138*/ 	.dword	_ZN34_INTERNAL_d73c416c_4_k_cu_221e68d76thrust24THRUST_300001_SM_1000_NS12placeholders3_10E


//--------------------- .text._ZN3cub18CUB_300001_SM_10006detail11EmptyKernelIvEEvv --------------------------
	.section	.text._ZN3cub18CUB_300001_SM_10006detail11EmptyKernelIvEEvv,"ax",@progbits
	.align	128
        .global         _ZN3cub18CUB_300001_SM_10006detail11EmptyKernelIvEEvv
        .type           _ZN3cub18CUB_300001_SM_10006detail11EmptyKernelIvEEvv,@function
        .size           _ZN3cub18CUB_300001_SM_10006detail11EmptyKernelIvEEvv,(.L_x_9 - _ZN3cub18CUB_300001_SM_10006detail11EmptyKernelIvEEvv)
        .other          _ZN3cub18CUB_300001_SM_10006detail11EmptyKernelIvEEvv,@"STO_CUDA_ENTRY STV_DEFAULT"
_ZN3cub18CUB_300001_SM_10006detail11EmptyKernelIvEEvv:
.text._ZN3cub18CUB_300001_SM_10006detail11EmptyKernelIvEEvv:
[----:B------:R-:W-:Y:S01]  /*0000*/  LDC R1, c[0x0][0x37c] ;  /* 0x0000df00ff017b82 */ /* 0x000fe20000000800 */
[----:B------:R-:W-:Y:S05]  /*0010*/  EXIT ;  /* 0x000000000000794d */ /* 0x000fea0003800000 */
.L_x_0:
[----:B------:R-:W-:-:S00]  /*0020*/  BRA `(.L_x_0) ;  /* 0xfffffffc00fc7947 */ /* 0x000fc0000383ffff */
[----:B------:R-:W-:-:S00]  /*0030*/  NOP ;  /* 0x0000000000007918 */ /* 0x000fc00000000000 */
        /* <DEDUP_REMOVED lines=12> */
.L_x_9:


//--------------------- .text._Z11reduceErrorPdS_i --------------------------
	.section	.text._Z11reduceErrorPdS_i,"ax",@progbits
	.align	128
        .global         _Z11reduceErrorPdS_i
        .type           _Z11reduceErrorPdS_i,@function
        .size           _Z11reduceErrorPdS_i,(.L_x_10 - _Z11reduceErrorPdS_i)
        .other          _Z11reduceErrorPdS_i,@"STO_CUDA_ENTRY STV_DEFAULT"
_Z11reduceErrorPdS_i:
.text._Z11reduceErrorPdS_i:
[----:B------:R-:W-:Y:S08]  /*0000*/  LDC R1, c[0x0][0x37c] ;  /* 0x0000df00ff017b82 */ /* 0x000ff00000000800 */
[----:B------:R-:W0:Y:S01]  /*0010*/  LDC.64 R2, c[0x0][0x380] ;  /* 0x0000e000ff027b82 */ /* 0x000e220000000a00 */
[----:B------:R-:W0:Y:S01]  /*0020*/  LDCU.64 UR6, c[0x0][0x358] ;  /* 0x00006b00ff0677ac */ /* 0x000e220008000a00 */
[----:B------:R-:W1:Y:S01]  /*0030*/  S2R R9, SR_TID.X ;  /* 0x0000000000097919 */ /* 0x000e620000002100 */
[----:B------:R-:W1:Y:S01]  /*0040*/  S2R R10, SR_CTAID.X ;  /* 0x00000000000a7919 */ /* 0x000e620000002500 */
[----:B------:R-:W2:Y:S01]  /*0050*/  LDCU UR4, c[0x0][0x360] ;  /* 0x00006c00ff0477ac */ /* 0x000ea20008000800 */
[----:B------:R-:W3:Y:S01]  /*0060*/  LDCU UR5, c[0x0][0x390] ;  /* 0x00007200ff0577ac */ /* 0x000ee20008000800 */
[----:B0-----:R-:W5:Y:S01]  /*0070*/  LDG.E.64 R2, desc[UR6][R2.64] ;  /* 0x0000000602027981 */ /* 0x001f62000c1e1b00 */
[----:B--2---:R-:W-:Y:S01]  /*0080*/  IMAD.U32 R8, RZ, RZ, UR4 ;  /* 0x00000004ff087e24 */ /* 0x004fe2000f8e00ff */
[----:B------:R-:W-:Y:S01]  /*0090*/  BSSY.RECONVERGENT B0, `(.L_x_1) ;  /* 0x000000f000007945 */ /* 0x000fe20003800200 */
[----:B-1----:R-:W-:-:S05]  /*00a0*/  IMAD R0, R10, UR4, R9 ;  /* 0x000000040a007c24 */ /* 0x002fca000f8e0209 */
[----:B---3--:R-:W-:-:S13]  /*00b0*/  ISETP.GE.AND P0, PT, R0, UR5, PT ;  /* 0x0000000500007c0c */ /* 0x008fda000bf06270 */
[----:B------:R-:W-:Y:S05]  /*00c0*/  @P0 BRA `(.L_x_2) ;  /* 0x00000000002c0947 */ /* 0x000fea0003800000 */
[----:B------:R-:W0:Y:S01]  /*00d0*/  LDC.64 R6, c[0x0][0x380] ;  /* 0x0000e000ff067b82 */ /* 0x000e220000000a00 */
[----:B------:R-:W1:Y:S02]  /*00e0*/  LDCU UR4, c[0x0][0x370] ;  /* 0x00006e00ff0477ac */ /* 0x000e640008000800 */
[----:B-1----:R-:W-:-:S07]  /*00f0*/  IMAD R11, R8, UR4, RZ ;  /* 0x00000004080b7c24 */ /* 0x002fce000f8e02ff */
.L_x_3:
[----:B0-----:R-:W-:-:S06]  /*0100*/  IMAD.WIDE R4, R0, 0x8, R6 ;  /* 0x0000000800047825 */ /* 0x001fcc00078e0206 */
[----:B------:R-:W2:Y:S01]  /*0110*/  LDG.E.64 R4, desc[UR6][R4.64] ;  /* 0x0000000604047981 */ /* 0x000ea2000c1e1b00 */
[----:B------:R-:W-:-:S05]  /*0120*/  IMAD.IADD R0, R11, 0x1, R0 ;  /* 0x000000010b007824 */ /* 0x000fca00078e0200 */
[----:B------:R-:W-:Y:S01]  /*0130*/  ISETP.GE.AND P1, PT, R0, UR5, PT ;  /* 0x0000000500007c0c */ /* 0x000fe2000bf26270 */
[----:B--2--5:R-:W-:-:S06]  /*0140*/  DSETP.GT.AND P0, PT, R2, R4, PT ;  /* 0x000000040200722a */ /* 0x024fcc0003f04000 */
[----:B------:R-:W-:Y:S02]  /*0150*/  FSEL R2, R2, R4, P0 ;  /* 0x0000000402027208 */ /* 0x000fe40000000000 */
[----:B------:R-:W-:-:S04]  /*0160*/  FSEL R3, R3, R5, P0 ;  /* 0x0000000503037208 */ /* 0x000fc80000000000 */
[----:B------:R-:W-:Y:S05]  /*0170*/  @!P1 BRA `(.L_x_3) ;  /* 0xfffffffc00e09947 */ /* 0x000fea000383ffff */
.L_x_2:
[----:B------:R-:W-:Y:S05]  /*0180*/  BSYNC.RECONVERGENT B0 ;  /* 0x0000000000007941 */ /* 0x000fea0003800200 */
.L_x_1:
[----:B------:R-:W0:Y:S01]  /*0190*/  S2UR UR5, SR_CgaCtaId ;  /* 0x00000000000579c3 */ /* 0x000e220000008800 */
[----:B------:R-:W-:Y:S01]  /*01a0*/  UMOV UR4, 0x400 ;  /* 0x0000040000047882 */ /* 0x000fe20000000000 */
[----:B------:R-:W-:Y:S02]  /*01b0*/  ISETP.GE.U32.AND P1, PT, R8, 0x2, PT ;  /* 0x000000020800780c */ /* 0x000fe40003f26070 */
[----:B------:R-:W-:Y:S01]  /*01c0*/  ISETP.NE.AND P0, PT, R9, RZ, PT ;  /* 0x000000ff0900720c */ /* 0x000fe20003f05270 */
[----:B0-----:R-:W-:-:S06]  /*01d0*/  ULEA UR4, UR5, UR4, 0x18 ;  /* 0x0000000405047291 */ /* 0x001fcc000f8ec0ff */
[----:B------:R-:W-:-:S05]  /*01e0*/  LEA R7, R9, UR4, 0x3 ;  /* 0x0000000409077c11 */ /* 0x000fca000f8e18ff */
[----:B-----5:R0:W-:Y:S01]  /*01f0*/  STS.64 [R7], R2 ;  /* 0x0000000207007388 */ /* 0x0201e20000000a00 */
[----:B------:R-:W-:Y:S06]  /*0200*/  BAR.SYNC.DEFER_BLOCKING 0x0 ;  /* 0x0000000000007b1d */ /* 0x000fec0000010000 */
[----:B------:R-:W-:Y:S05]  /*0210*/  @!P1 BRA `(.L_x_4) ;  /* 0x0000000000349947 */ /* 0x000fea0003800000 */
.L_x_5:
[----:B------:R-:W-:-:S04]  /*0220*/  SHF.R.U32.HI R6, RZ, 0x1, R8 ;  /* 0x00000001ff067819 */ /* 0x000fc80000011608 */
[----:B------:R-:W-:-:S13]  /*0230*/  ISETP.GT.U32.AND P2, PT, R6, R9, PT ;  /* 0x000000090600720c */ /* 0x000fda0003f44070 */
[----:B------:R-:W-:Y:S01]  /*0240*/  @P2 IMAD R0, R6, 0x8, R7 ;  /* 0x0000000806002824 */ /* 0x000fe200078e0207 */
[----:B------:R-:W-:Y:S04]  /*0250*/  @P2 LDS.64 R4, [R7] ;  /* 0x0000000007042984 */ /* 0x000fe80000000a00 */
[----:B01----:R-:W0:Y:S02]  /*0260*/  @P2 LDS.64 R2, [R0] ;  /* 0x0000000000022984 */ /* 0x003e240000000a00 */
[----:B0-----:R-:W-:-:S06]  /*0270*/  @P2 DSETP.GT.AND P1, PT, R2, R4, PT ;  /* 0x000000040200222a */ /* 0x001fcc0003f24000 */
[----:B------:R-:W-:Y:S02]  /*0280*/  @P2 FSEL R2, R2, R4, P1 ;  /* 0x0000000402022208 */ /* 0x000fe40000800000 */
[----:B------:R-:W-:Y:S02]  /*0290*/  @P2 FSEL R3, R3, R5, P1 ;  /* 0x0000000503032208 */ /* 0x000fe40000800000 */
[----:B------:R-:W-:Y:S01]  /*02a0*/  ISETP.GT.U32.AND P1, PT, R8, 0x3, PT ;  /* 0x000000030800780c */ /* 0x000fe20003f24070 */
[----:B------:R-:W-:Y:S02]  /*02b0*/  IMAD.MOV.U32 R8, RZ, RZ, R6 ;  /* 0x000000ffff087224 */ /* 0x000fe400078e0006 */
[----:B------:R1:W-:Y:S01]  /*02c0*/  @P2 STS.64 [R7], R2 ;  /* 0x0000000207002388 */ /* 0x0003e20000000a00 */
[----:B------:R-:W-:Y:S09]  /*02d0*/  BAR.SYNC.DEFER_BLOCKING 0x0 ;  /* 0x0000000000007b1d */ /* 0x000ff20000010000 */
[----:B------:R-:W-:Y:S05]  /*02e0*/  @P1 BRA `(.L_x_5) ;  /* 0xfffffffc00cc1947 */ /* 0x000fea000383ffff */
.L_x_4:
[----:B------:R-:W-:Y:S05]  /*02f0*/  @P0 EXIT ;  /* 0x000000000000094d */ /* 0x000fea0003800000 */
[----:B------:R-:W2:Y:S01]  /*0300*/  S2UR UR5, SR_CgaCtaId ;  /* 0x00000000000579c3 */ /* 0x000ea20000008800 */
[----:B------:R-:W-:-:S07]  /*0310*/  UMOV UR4, 0x400 ;  /* 0x0000040000047882 */ /* 0x000fce0000000000 */
[----:B------:R-:W3:Y:S01]  /*0320*/  LDC.64 R4, c[0x0][0x388] ;  /* 0x0000e200ff047b82 */ /* 0x000ee20000000a00 */
[----:B--2---:R-:W-:Y:S01]  /*0330*/  ULEA UR4, UR5, UR4, 0x18 ;  /* 0x0000000405047291 */ /* 0x004fe2000f8ec0ff */
[----:B---3--:R-:W-:-:S08]  /*0340*/  IMAD.WIDE.U32 R4, R10, 0x8, R4 ;  /* 0x000000080a047825 */ /* 0x008fd000078e0004 */
[----:B01----:R-:W0:Y:S04]  /*0350*/  LDS.64 R2, [UR4] ;  /* 0x00000004ff027984 */ /* 0x003e280008000a00 */
[----:B0-----:R-:W-:Y:S01]  /*0360*/  STG.E.64 desc[UR6][R4.64], R2 ;  /* 0x0000000204007986 */ /* 0x001fe2000c101b06 */
[----:B------:R-:W-:Y:S05]  /*0370*/  EXIT ;  /* 0x000000000000794d */ /* 0x000fea0003800000 */
.L_x_6:
        /* <DEDUP_REMOVED lines=16> */
.L_x_10:


//--------------------- .text._Z11updateErrorPKdPdidS1_ --------------------------
	.section	.text._Z11updateErrorPKdPdidS1_,"ax",@progbits
	.align	128
        .global         _Z11updateErrorPKdPdidS1_
        .type           _Z11updateErrorPKdPdidS1_,@function
        .size           _Z11updateErrorPKdPdidS1_,(.L_x_11 - _Z11updateErrorPKdPdidS1_)
        .other          _Z11updateErrorPKdPdidS1_,@"STO_CUDA_ENTRY STV_DEFAULT"
_Z11updateErrorPKdPdidS1_:
.text._Z11updateErrorPKdPdidS1_:
[----:B------:R-:W-:Y:S01]  /*0000*/  LDC R1, c[0x0][0x37c] ;  /* 0x0000df00ff017b82 */ /* 0x000fe20000000800 */
[----:B------:R-:W0:Y:S07]  /*0010*/  S2R R5, SR_TID.Y ;  /* 0x0000000000057919 */ /* 0x000e2e0000002200 */
[----:B------:R-:W1:Y:S01]  /*0020*/  LDC R3, c[0x0][0x360] ;  /* 0x0000d800ff037b82 */ /* 0x000e620000000800 */
[----:B------:R-:W1:Y:S07]  /*0030*/  S2R R2, SR_TID.X ;  /* 0x0000000000027919 */ /* 0x000e6e0000002100 */
[----:B------:R-:W0:Y:S08]  /*0040*/  S2UR UR5, SR_CTAID.Y ;  /* 0x00000000000579c3 */ /* 0x000e300000002600 */
[----:B------:R-:W0:Y:S08]  /*0050*/  LDC R0, c[0x0][0x364] ;  /* 0x0000d900ff007b82 */ /* 0x000e300000000800 */
[----:B------:R-:W2:Y:S08]  /*0060*/  LDC R6, c[0x0][0x390] ;  /* 0x0000e400ff067b82 */ /* 0x000eb00000000800 */
[----:B------:R-:W1:Y:S01]  /*0070*/  S2UR UR4, SR_CTAID.X ;  /* 0x00000000000479c3 */ /* 0x000e620000002500 */
[----:B0-----:R-:W-:-:S05]  /*0080*/  IMAD R0, R0, UR5, R5 ;  /* 0x0000000500007c24 */ /* 0x001fca000f8e0205 */
[----:B--2---:R-:W-:-:S04]  /*0090*/  ISETP.GT.AND P0, PT, R0, R6, PT ;  /* 0x000000060000720c */ /* 0x004fc80003f04270 */
[----:B------:R-:W-:Y:S01]  /*00a0*/  ISETP.EQ.OR P0, PT, R0, RZ, P0 ;  /* 0x000000ff0000720c */ /* 0x000fe20000702670 */
[----:B-1----:R-:W-:-:S12]  /*00b0*/  IMAD R3, R3, UR4, R2 ;  /* 0x0000000403037c24 */ /* 0x002fd8000f8e0202 */
[----:B------:R-:W-:Y:S05]  /*00c0*/  @P0 EXIT ;  /* 0x000000000000094d */ /* 0x000fea0003800000 */
[----:B------:R-:W-:-:S04]  /*00d0*/  ISETP.GT.AND P0, PT, R3, R6, PT ;  /* 0x000000060300720c */ /* 0x000fc80003f04270 */
[----:B------:R-:W-:-:S13]  /*00e0*/  ISETP.LT.OR P0, PT, R3, 0x1, P0 ;  /* 0x000000010300780c */ /* 0x000fda0000701670 */
[----:B------:R-:W-:Y:S05]  /*00f0*/  @P0 EXIT ;  /* 0x000000000000094d */ /* 0x000fea0003800000 */
[----:B------:R-:W0:Y:S01]  /*0100*/  LDC.64 R4, c[0x0][0x380] ;  /* 0x0000e000ff047b82 */ /* 0x000e220000000a00 */
[----:B------:R-:W-:Y:S01]  /*0110*/  IADD3 R2, PT, PT, R6, 0x2, RZ ;  /* 0x0000000206027810 */ /* 0x000fe20007ffe0ff */
[----:B------:R-:W1:Y:S01]  /*0120*/  LDCU.64 UR4, c[0x0][0x358] ;  /* 0x00006b00ff0477ac */ /* 0x000e620008000a00 */
[----:B------:R-:W-:-:S03]  /*0130*/  IADD3 R7, PT, PT, R0, -0x1, RZ ;  /* 0xffffffff00077810 */ /* 0x000fc60007ffe0ff */
[----:B------:R-:W-:Y:S01]  /*0140*/  IMAD R6, R0, R2, R2 ;  /* 0x0000000200067224 */ /* 0x000fe200078e0202 */
[----:B------:R-:W2:Y:S01]  /*0150*/  LDCU.64 UR6, c[0x0][0x398] ;  /* 0x00007300ff0677ac */ /* 0x000ea20008000a00 */
[C---:B------:R-:W-:Y:S01]  /*0160*/  IMAD R9, R2.reuse, R7, R3 ;  /* 0x0000000702097224 */ /* 0x040fe200078e0203 */
[----:B------:R-:W3:Y:S02]  /*0170*/  LDC.64 R16, c[0x0][0x388] ;  /* 0x0000e200ff107b82 */ /* 0x000ee40000000a00 */
[----:B------:R-:W-:Y:S01]  /*0180*/  IADD3 R7, PT, PT, R3, R6, RZ ;  /* 0x0000000603077210 */ /* 0x000fe20007ffe0ff */
[----:B------:R-:W4:Y:S01]  /*0190*/  LDCU.64 UR8, c[0x0][0x398] ;  /* 0x00007300ff0877ac */ /* 0x000f220008000a00 */
[----:B------:R-:W-:-:S04]  /*01a0*/  IADD3 R2, PT, PT, R2, R9, RZ ;  /* 0x0000000902027210 */ /* 0x000fc80007ffe0ff */
[----:B------:R-:W-:Y:S01]  /*01b0*/  IADD3 R11, PT, PT, R2, -0x1, RZ ;  /* 0xffffffff020b7810 */ /* 0x000fe20007ffe0ff */
[----:B0-----:R-:W-:-:S04]  /*01c0*/  IMAD.WIDE.U32 R8, R9, 0x8, R4 ;  /* 0x0000000809087825 */ /* 0x001fc800078e0004 */
[--C-:B------:R-:W-:Y:S02]  /*01d0*/  IMAD.WIDE.U32 R6, R7, 0x8, R4.reuse ;  /* 0x0000000807067825 */ /* 0x100fe400078e0004 */
[----:B-1----:R-:W5:Y:S02]  /*01e0*/  LDG.E.64 R8, desc[UR4][R8.64] ;  /* 0x0000000408087981 */ /* 0x002f64000c1e1b00 */
[--C-:B------:R-:W-:Y:S02]  /*01f0*/  IMAD.WIDE.U32 R10, R11, 0x8, R4.reuse ;  /* 0x000000080b0a7825 */ /* 0x100fe400078e0004 */
[----:B------:R-:W5:Y:S04]  /*0200*/  LDG.E.64 R6, desc[UR4][R6.64] ;  /* 0x0000000406067981 */ /* 0x000f68000c1e1b00 */
[----:B------:R-:W2:Y:S01]  /*0210*/  LDG.E.64 R10, desc[UR4][R10.64] ;  /* 0x000000040a0a7981 */ /* 0x000ea2000c1e1b00 */
[----:B------:R-:W-:-:S05]  /*0220*/  IMAD.WIDE.U32 R12, R2, 0x8, R4 ;  /* 0x00000008020c7825 */ /* 0x000fca00078e0004 */
[----:B------:R-:W4:Y:S01]  /*0230*/  LDG.E.64 R14, desc[UR4][R12.64+0x8] ;  /* 0x000008040c0e7981 */ /* 0x000f22000c1e1b00 */
[----:B-----5:R-:W-:Y:S01]  /*0240*/  DADD R4, R6, R8 ;  /* 0x0000000006047229 */ /* 0x020fe20000000008 */
[----:B---3--:R-:W-:-:S07]  /*0250*/  IMAD.WIDE.U32 R8, R2, 0x8, R16 ;  /* 0x0000000802087825 */ /* 0x008fce00078e0010 */
[----:B--2---:R-:W-:Y:S01]  /*0260*/  DADD R4, R4, R10 ;  /* 0x0000000004047229 */ /* 0x004fe2000000000a */
[----:B------:R-:W0:Y:S07]  /*0270*/  LDC.64 R10, c[0x0][0x3a0] ;  /* 0x0000e800ff0a7b82 */ /* 0x000e2e0000000a00 */
[----:B----4-:R-:W-:-:S08]  /*0280*/  DADD R4, R4, R14 ;  /* 0x0000000004047229 */ /* 0x010fd0000000000e */
[----:B------:R-:W-:-:S07]  /*0290*/  DMUL R4, R4, 0.25 ;  /* 0x3fd0000004047828 */ /* 0x000fce0000000000 */
[----:B------:R-:W-:Y:S04]  /*02a0*/  STG.E.64 desc[UR4][R8.64], R4 ;  /* 0x0000000408007986 */ /* 0x000fe8000c101b04 */
[----:B------:R-:W2:Y:S01]  /*02b0*/  LDG.E.64 R6, desc[UR4][R12.64] ;  /* 0x000000040c067981 */ /* 0x000ea2000c1e1b00 */
[----:B------:R-:W-:-:S04]  /*02c0*/  IMAD R3, R3, R0, -0x1 ;  /* 0xffffffff03037424 */ /* 0x000fc800078e0200 */
[----:B0-----:R-:W-:Y:S01]  /*02d0*/  IMAD.WIDE.U32 R2, R3, 0x8, R10 ;  /* 0x0000000803027825 */ /* 0x001fe200078e000a */
[----:B--2---:R-:W-:-:S08]  /*02e0*/  DADD R6, R4, -R6 ;  /* 0x0000000004067229 */ /* 0x004fd00000000806 */
[----:B------:R-:W-:-:S06]  /*02f0*/  DSETP.GT.AND P0, PT, R6, UR6, PT ;  /* 0x0000000606007e2a */ /* 0x000fcc000bf04000 */
[----:B------:R-:W-:Y:S02]  /*0300*/  FSEL R6, R6, UR8, P0 ;  /* 0x0000000806067c08 */ /* 0x000fe40008000000 */
[----:B------:R-:W-:-:S05]  /*0310*/  FSEL R7, R7, UR9, P0 ;  /* 0x0000000907077c08 */ /* 0x000fca0008000000 */
[----:B------:R-:W-:Y:S01]  /*0320*/  STG.E.64 desc[UR4][R2.64], R6 ;  /* 0x0000000602007986 */ /* 0x000fe2000c101b04 */
[----:B------:R-:W-:Y:S05]  /*0330*/  EXIT ;  /* 0x000000000000794d */ /* 0x000fea0003800000 */
.L_x_7:
        /* <DEDUP_REMOVED lines=12> */
.L_x_11:


//--------------------- .text._Z17updateTemperaturePKdPdi --------------------------
	.section	.text._Z17updateTemperaturePKdPdi,"ax",@progbits
	.align	128
        .global         _Z17updateTemperaturePKdPdi
        .type           _Z17updateTemperaturePKdPdi,@function
        .size           _Z17updateTemperaturePKdPdi,(.L_x_12 - _Z17updateTemperaturePKdPdi)
        .other          _Z17updateTemperaturePKdPdi,@"STO_CUDA_ENTRY STV_DEFAULT"
_Z17updateTemperaturePKdPdi:
.text._Z17updateTemperaturePKdPdi:
        /* <DEDUP_REMOVED lines=20> */
[----:B------:R-:W-:Y:S02]  /*0140*/  IMAD R7, R4, R5, R5 ;  /* 0x0000000504077224 */ /* 0x000fe400078e0205 */
[C---:B------:R-:W-:Y:S01]  /*0150*/  IMAD R6, R5.reuse, R6, R0 ;  /* 0x0000000605067224 */ /* 0x040fe200078e0200 */
[----:B------:R-:W2:Y:S02]  /*0160*/  LDC.64 R12, c[0x0][0x388] ;  /* 0x0000e200ff0c7b82 */ /* 0x000ea40000000a00 */
[----:B------:R-:W-:Y:S02]  /*0170*/  IADD3 R9, PT, PT, R0, R7, RZ ;  /* 0x0000000700097210 */ /* 0x000fe40007ffe0ff */
[----:B------:R-:W-:Y:S01]  /*0180*/  IADD3 R0, PT, PT, R5, R6, RZ ;  /* 0x0000000605007210 */ /* 0x000fe20007ffe0ff */
[----:B0-----:R-:W-:-:S04]  /*0190*/  IMAD.WIDE.U32 R6, R6, 0x8, R2 ;  /* 0x0000000806067825 */ /* 0x001fc800078e0002 */
[--C-:B------:R-:W-:Y:S01]  /*01a0*/  IMAD.WIDE.U32 R4, R9, 0x8, R2.reuse ;  /* 0x0000000809047825 */ /* 0x100fe200078e0002 */
[----:B------:R-:W-:Y:S01]  /*01b0*/  IADD3 R9, PT, PT, R0, -0x1, RZ ;  /* 0xffffffff00097810 */ /* 0x000fe20007ffe0ff */
[----:B-1----:R-:W3:Y:S04]  /*01c0*/  LDG.E.64 R6, desc[UR4][R6.64] ;  /* 0x0000000406067981 */ /* 0x002ee8000c1e1b00 */
[----:B------:R-:W3:Y:S01]  /*01d0*/  LDG.E.64 R4, desc[UR4][R4.64] ;  /* 0x0000000404047981 */ /* 0x000ee2000c1e1b00 */
[----:B------:R-:W-:-:S04]  /*01e0*/  IMAD.WIDE.U32 R8, R9, 0x8, R2 ;  /* 0x0000000809087825 */ /* 0x000fc800078e0002 */
[C---:B------:R-:W-:Y:S02]  /*01f0*/  IMAD.WIDE.U32 R10, R0.reuse, 0x8, R2 ;  /* 0x00000008000a7825 */ /* 0x040fe400078e0002 */
[----:B------:R-:W4:Y:S04]  /*0200*/  LDG.E.64 R8, desc[UR4][R8.64] ;  /* 0x0000000408087981 */ /* 0x000f28000c1e1b00 */
[----:B------:R-:W5:Y:S01]  /*0210*/  LDG.E.64 R10, desc[UR4][R10.64+0x8] ;  /* 0x000008040a0a7981 */ /* 0x000f62000c1e1b00 */
[----:B---3--:R-:W-:Y:S01]  /*0220*/  DADD R2, R4, R6 ;  /* 0x0000000004027229 */ /* 0x008fe20000000006 */
[----:B--2---:R-:W-:-:S07]  /*0230*/  IMAD.WIDE.U32 R6, R0, 0x8, R12 ;  /* 0x0000000800067825 */ /* 0x004fce00078e000c */
[----:B----4-:R-:W-:-:S08]  /*0240*/  DADD R2, R2, R8 ;  /* 0x0000000002027229 */ /* 0x010fd00000000008 */
[----:B-----5:R-:W-:-:S08]  /*0250*/  DADD R2, R2, R10 ;  /* 0x0000000002027229 */ /* 0x020fd0000000000a */
[----:B------:R-:W-:-:S07]  /*0260*/  DMUL R2, R2, 0.25 ;  /* 0x3fd0000002027828 */ /* 0x000fce0000000000 */
[----:B------:R-:W-:Y:S01]  /*0270*/  STG.E.64 desc[UR4][R6.64], R2 ;  /* 0x0000000206007986 */ /* 0x000fe2000c101b04 */
[----:B------:R-:W-:Y:S05]  /*0280*/  EXIT ;  /* 0x000000000000794d */ /* 0x000fea0003800000 */
.L_x_8:
        /* <DEDUP_REMOVED lines=15> */
.L_x_12:


//--------------------- .nv.shared._ZN3cub18CUB_300001_SM_10006detail11EmptyKernelIvEEvv --------------------------
	.section	.nv.shared._ZN3cub18CUB_300001_SM_10006detail11EmptyKernelIvEEvv,"aw",@nobits
	.sectionflags	@""
	.align	16
	.zero		1024


//--------------------- .nv.shared.reserved.0     --------------------------
	.section	.nv.shared.reserved.0,"aw",@nobits
	.weak		__nv_reservedSMEM_offset_0_alias
	.size		__nv_reservedSMEM_offset_0_alias, 0, 64
	.other		__nv_reservedSMEM_offset_0_alias,@"STO_CUDA_RESERVED_SHARED STV_DEFAULT"
__nv_reservedSMEM_offset_0_alias:
	.zero		0
	.zero		64


//--------------------- .nv.global                --------------------------
	.section	.nv.global,"aw",@nobits
.nv.global:
	.type		_ZN34_INTERNAL_d73c416c_4_k_cu_221e68d76thrust24THRUST_300001_SM_1000_NS12placeholders2_5E,@object
	.size		_ZN34_INTERNAL_d73c416c_4_k_cu_221e68d76thrust24THRUST_300001_SM_1000_NS12placeholders2_5E,(_ZN34_INTERNAL_d73c416c_4_k_cu_221e68d74cuda3std3__45__cpo6cbeginE - _ZN34_INTERNAL_d73c416c_4_k_cu_221e68d76thrust24THRUST_300001_SM_1000_NS12placeholders2_5E)
_ZN34_INTERNAL_d73c416c_4_k_cu_221e68d76thrust24THRUST_300001_SM_1000_NS12placeholders2_5E:
	.zero		1
	.type		_ZN34_INTERNAL_d73c416c_4_k_cu_221e68d74cuda3std3__45__cpo6cbeginE,@object
	.size		_ZN34_INTERNAL_d73c416c_4_k_cu_221e68d74cuda3std3__45__cpo6cbeginE,(_ZN34_INTERNAL_d73c416c_4_k_cu_221e68d74cuda3std6ranges3__45__cpo6cbeginE - _ZN34_INTERNAL_d73c416c_4_k_cu_221e68d74cuda3std3__45__cpo6cbeginE)
_ZN34_INTERNAL_d73c416c_4_k_cu_221e68d74cuda3std3__45__cpo6cbeginE:
	.zero		1
	.type		_ZN34_INTERNAL_d73c416c_4_k_cu_221e68d74cuda3std6ranges3__45__cpo6cbeginE,@object
	.size		_ZN34_INTERNAL_d73c416c_4_k_cu_221e68d74cuda3std6ranges3__45__cpo6cbeginE,(_ZN34_INTERNAL_d73c416c_4_k_cu_221e68d74cuda3std3__48in_placeE - _ZN34_INTERNAL_d73c416c_4_k_cu_221e68d74cuda3std6ranges3__45__cpo6cbeginE)
_ZN34_INTERNAL_d73c416c_4_k_cu_221e68d74cuda3std6ranges3__45__cpo6cbeginE:
	.zero		1
	.type		_ZN34_INTERNAL_d73c416c_4_k_cu_221e68d74cuda3std3__48in_placeE,@object
	.size		_ZN34_INTERNAL_d73c416c_4_k_cu_221e68d74cuda3std3__48in_placeE,(_ZN34_INTERNAL_d73c416c_4_k_cu_221e68d74cuda3std6ranges3__45__cpo4sizeE - _ZN34_INTERNAL_d73c416c_4_k_cu_221e68d74cuda3std3__48in_placeE)
_ZN34_INTERNAL_d73c416c_4_k_cu_221e68d74cuda3std3__48in_placeE:
	.zero		1
	.type		_ZN34_INTERNAL_d73c416c_4_k_cu_221e68d74cuda3std6ranges3__45__cpo4sizeE,@object
	.size		_ZN34_INTERNAL_d73c416c_4_k_cu_221e68d74cuda3std6ranges3__45__cpo4sizeE,(_ZN34_INTERNAL_d73c416c_4_k_cu_221e68d76thrust24THRUST_300001_SM_1000_NS12placeholders2_9E - _ZN34_INTERNAL_d73c416c_4_k_cu_221e68d74cuda3std6ranges3__45__cpo4sizeE)
_ZN34_INTERNAL_d73c416c_4_k_cu_221e68d74cuda3std6ranges3__45__cpo4sizeE:
	.zero		1
	.type		_ZN34_INTERNAL_d73c416c_4_k_cu_221e68d76thrust24THRUST_300001_SM_1000_NS12placeholders2_9E,@object
	.size		_ZN34_INTERNAL_d73c416c_4_k_cu_221e68d76thrust24THRUST_300001_SM_1000_NS12placeholders2_9E,(_ZN34_INTERNAL_d73c416c_4_k_cu_221e68d74cuda3std3__45__cpo7crbeginE - _ZN34_INTERNAL_d73c416c_4_k_cu_221e68d76thrust24THRUST_300001_SM_1000_NS12placeholders2_9E)
_ZN34_INTERNAL_d73c416c_4_k_cu_221e68d76thrust24THRUST_300001_SM_1000_NS12placeholders2_9E:
	.zero		1
	.type		_ZN34_INTERNAL_d73c416c_4_k_cu_221e68d74cuda3std3__45__cpo7crbeginE,@object
	.size		_ZN34_INTERNAL_d73c416c_4_k_cu_221e68d74cuda3std3__45__cpo7crbeginE,(_ZN34_INTERNAL_d73c416c_4_k_cu_221e68d74cuda3std6ranges3__45__cpo4nextE - _ZN34_INTERNAL_d73c416c_4_k_cu_221e68d74cuda3std3__45__cpo7crbeginE)
_ZN34_INTERNAL_d73c416c_4_k_cu_221e68d74cuda3std3__45__cpo7crbeginE:
	.zero		1
	.type		_ZN34_INTERNAL_d73c416c_4_k_cu_221e68d74cuda3std6ranges3__45__cpo4nextE,@object
	.size		_ZN34_INTERNAL_d73c416c_4_k_cu_221e68d74cuda3std6ranges3__45__cpo4nextE,(_ZN34_INTERNAL_d73c416c_4_k_cu_221e68d74cuda3std6ranges3__45__cpo4swapE - _ZN34_INTERNAL_d73c416c_4_k_cu_221e68d74cuda3std6ranges3__45__cpo4nextE)
_ZN34_INTERNAL_d73c416c_4_k_cu_221e68d74cuda3std6ranges3__45__cpo4nextE:
	.zero		1
	.type		_ZN34_INTERNAL_d73c416c_4_k_cu_221e68d74cuda3std6ranges3__45__cpo4swapE,@object
	.size		_ZN34_INTERNAL_d73c416c_4_k_cu_221e68d74cuda3std6ranges3__45__cpo4swapE,(_ZN34_INTERNAL_d73c416c_4_k_cu_221e68d76thrust24THRUST_300001_SM_1000_NS12placeholders2_1E - _ZN34_INTERNAL_d73c416c_4_k_cu_221e68d74cuda3std6ranges3__45__cpo4swapE)
_ZN34_INTERNAL_d73c416c_4_k_cu_221e68d74cuda3std6ranges3__45__cpo4swapE:
	.zero		1
	.type		_ZN34_INTERNAL_d73c416c_4_k_cu_221e68d76thrust24THRUST_300001_SM_1000_NS12placeholders2_1E,@object
	.size		_ZN34_INTERNAL_d73c416c_4_k_cu_221e68d76thrust24THRUST_300001_SM_1000_NS12placeholders2_1E,(_ZN34_INTERNAL_d73c416c_4_k_cu_221e68d76thrust24THRUST_300001_SM_1000_NS12placeholders2_3E - _ZN34_INTERNAL_d73c416c_4_k_cu_221e68d76thrust24THRUST_300001_SM_1000_NS12placeholders2_1E)
_ZN34_INTERNAL_d73c416c_4_k_cu_221e68d76thrust24THRUST_300001_SM_1000_NS12placeholders2_1E:
	.zero		1
	.type		_ZN34_INTERNAL_d73c416c_4_k_cu_221e68d76thrust24THRUST_300001_SM_1000_NS12placeholders2_3E,@object
	.size		_ZN34_INTERNAL_d73c416c_4_k_cu_221e68d76thrust24THRUST_300001_SM_1000_NS12placeholders2_3E,(_ZN34_INTERNAL_d73c416c_4_k_cu_221e68d74cuda3std3__45__cpo5beginE - _ZN34_INTERNAL_d73c416c_4_k_cu_221e68d76thrust24THRUST_300001_SM_1000_NS12placeholders2_3E)
_ZN34_INTERNAL_d73c416c_4_k_cu_221e68d76thrust24THRUST_300001_SM_1000_NS12placeholders2_3E:
	.zero		1
	.type		_ZN34_INTERNAL_d73c416c_4_k_cu_221e68d74cuda3std3__45__cpo5beginE,@object
	.size		_ZN34_INTERNAL_d73c416c_4_k_cu_221e68d74cuda3std3__45__cpo5beginE,(_ZN34_INTERNAL_d73c416c_4_k_cu_221e68d74cuda3std6ranges3__45__cpo5beginE - _ZN34_INTERNAL_d73c416c_4_k_cu_221e68d74cuda3std3__45__cpo5beginE)
_ZN34_INTERNAL_d73c416c_4_k_cu_221e68d74cuda3std3__45__cpo5beginE:
	.zero		1
	.type		_ZN34_INTERNAL_d73c416c_4_k_cu_221e68d74cuda3std6ranges3__45__cpo5beginE,@object
	.size		_ZN34_INTERNAL_d73c416c_4_k_cu_221e68d74cuda3std6ranges3__45__cpo5beginE,(_ZN34_INTERNAL_d73c416c_4_k_cu_221e68d74cuda3std3__436_GLOBAL__N__d73c416c_4_k_cu_221e68d76ignoreE - _ZN34_INTERNAL_d73c416c_4_k_cu_221e68d74cuda3std6ranges3__45__cpo5beginE)
_ZN34_INTERNAL_d73c416c_4_k_cu_221e68d74cuda3std6ranges3__45__cpo5beginE:
	.zero		1
	.type		_ZN34_INTERNAL_d73c416c_4_k_cu_221e68d74cuda3std3__436_GLOBAL__N__d73c416c_4_k_cu_221e68d76ignoreE,@object
	.size		_ZN34_INTERNAL_d73c416c_4_k_cu_221e68d74cuda3std3__436_GLOBAL__N__d73c416c_4_k_cu_221e68d76ignoreE,(_ZN34_INTERNAL_d73c416c_4_k_cu_221e68d74cuda3std6ranges3__45__cpo4dataE - _ZN34_INTERNAL_d73c416c_4_k_cu_221e68d74cuda3std3__436_GLOBAL__N__d73c416c_4_k_cu_221e68d76ignoreE)
_ZN34_INTERNAL_d73c416c_4_k_cu_221e68d74cuda3std3__436_GLOBAL__N__d73c416c_4_k_cu_221e68d76ignoreE:
	.zero		1
	.type		_ZN34_INTERNAL_d73c416c_4_k_cu_221e68d74cuda3std6ranges3__45__cpo4dataE,@object
	.size		_ZN34_INTERNAL_d73c416c_4_k_cu_221e68d74cuda3std6ranges3__45__cpo4dataE,(_ZN34_INTERNAL_d73c416c_4_k_cu_221e68d76thrust24THRUST_300001_SM_1000_NS12placeholders2_7E - _ZN34_INTERNAL_d73c416c_4_k_cu_221e68d74cuda3std6ranges3__45__cpo4dataE)
_ZN34_INTERNAL_d73c416c_4_k_cu_221e68d74cuda3std6ranges3__45__cpo4dataE:
	.zero		1
	.type		_ZN34_INTERNAL_d73c416c_4_k_cu_221e68d76thrust24THRUST_300001_SM_1000_NS12placeholders2_7E,@object
	.size		_ZN34_INTERNAL_d73c416c_4_k_cu_221e68d76thrust24THRUST_300001_SM_1000_NS12placeholders2_7E,(_ZN34_INTERNAL_d73c416c_4_k_cu_221e68d74cuda3std3__45__cpo6rbeginE - _ZN34_INTERNAL_d73c416c_4_k_cu_221e68d76thrust24THRUST_300001_SM_1000_NS12placeholders2_7E)
_ZN34_INTERNAL_d73c416c_4_k_cu_221e68d76thrust24THRUST_300001_SM_1000_NS12placeholders2_7E:
	.zero		1
	.type		_ZN34_INTERNAL_d73c416c_4_k_cu_221e68d74cuda3std3__45__cpo6rbeginE,@object
	.size		_ZN34_INTERNAL_d73c416c_4_k_cu_221e68d74cuda3std3__45__cpo6rbeginE,(_ZN34_INTERNAL_d73c416c_4_k_cu_221e68d74cuda3std6ranges3__45__cpo7advanceE - _ZN34_INTERNAL_d73c416c_4_k_cu_221e68d74cuda3std3__45__cpo6rbeginE)
_ZN34_INTERNAL_d73c416c_4_k_cu_221e68d74cuda3std3__45__cpo6rbeginE:
	.zero		1
	.type		_ZN34_INTERNAL_d73c416c_4_k_cu_221e68d74cuda3std6ranges3__45__cpo7advanceE,@object
	.size		_ZN34_INTERNAL_d73c416c_4_k_cu_221e68d74cuda3std6ranges3__45__cpo7advanceE,(_ZN34_INTERNAL_d73c416c_4_k_cu_221e68d74cuda3std3__47nulloptE - _ZN34_INTERNAL_d73c416c_4_k_cu_221e68d74cuda3std6ranges3__45__cpo7advanceE)
_ZN34_INTERNAL_d73c416c_4_k_cu_221e68d74cuda3std6ranges3__45__cpo7advanceE:
	.zero		1
	.type		_ZN34_INTERNAL_d73c416c_4_k_cu_221e68d74cuda3std3__47nulloptE,@object
	.size		_ZN34_INTERNAL_d73c416c_4_k_cu_221e68d74cuda3std3__47nulloptE,(_ZN34_INTERNAL_d73c416c_4_k_cu_221e68d74cuda3std6ranges3__45__cpo8distanceE - _ZN34_INTERNAL_d73c416c_4_k_cu_221e68d74cuda3std3__47nulloptE)
_ZN34_INTERNAL_d73c416c_4_k_cu_221e68d74cuda3std3__47nulloptE:
	.zero		1
	.type		_ZN34_INTERNAL_d73c416c_4_k_cu_221e68d74cuda3std6ranges3__45__cpo8distanceE,@object
	.size		_ZN34_INTERNAL_d73c416c_4_k_cu_221e68d74cuda3std6ranges3__45__cpo8distanceE,(_ZN34_INTERNAL_d73c416c_4_k_cu_221e68d76thrust24THRUST_300001_SM_1000_NS12placeholders2_6E - _ZN34_INTERNAL_d73c416c_4_k_cu_221e68d74cuda3std6ranges3__45__cpo8distanceE)
_ZN34_INTERNAL_d73c416c_4_k_cu_221e68d74cuda3std6ranges3__45__cpo8distanceE:
	.zero		1
	.type		_ZN34_INTERNAL_d73c416c_4_k_cu_221e68d76thrust24THRUST_300001_SM_1000_NS12placeholders2_6E,@object
	.size		_ZN34_INTERNAL_d73c416c_4_k_cu_221e68d76thrust24THRUST_300001_SM_1000_NS12placeholders2_6E,(_ZN34_INTERNAL_d73c416c_4_k_cu_221e68d74cuda3std3__45__cpo4cendE - _ZN34_INTERNAL_d73c416c_4_k_cu_221e68d76thrust24THRUST_300001_SM_1000_NS12placeholders2_6E)
_ZN34_INTERNAL_d73c416c_4_k_cu_221e68d76thrust24THRUST_300001_SM_1000_NS12placeholders2_6E:
	.zero		1
	.type		_ZN34_INTERNAL_d73c416c_4_k_cu_221e68d74cuda3std3__45__cpo4cendE,@object
	.size		_ZN34_INTERNAL_d73c416c_4_k_cu_221e68d74cuda3std3__45__cpo4cendE,(_ZN34_INTERNAL_d73c416c_4_k_cu_221e68d74cuda3std6ranges3__45__cpo4cendE - _ZN34_INTERNAL_d73c416c_4_k_cu_221e68d74cuda3std3__45__cpo4cendE)
_ZN34_INTERNAL_d73c416c_4_k_cu_221e68d74cuda3std3__45__cpo4cendE:
	.zero		1
	.type		_ZN34_INTERNAL_d73c416c_4_k_cu_221e68d74cuda3std6ranges3__45__cpo4cendE,@object
	.size		_ZN34_INTERNAL_d73c416c_4_k_cu_221e68d74cuda3std6ranges3__45__cpo4cendE,(_ZN34_INTERNAL_d73c416c_4_k_cu_221e68d74cuda3std3__420unreachable_sentinelE - _ZN34_INTERNAL_d73c416c_4_k_cu_221e68d74cuda3std6ranges3__45__cpo4cendE)
_ZN34_INTERNAL_d73c416c_4_k_cu_221e68d74cuda3std6ranges3__45__cpo4cendE:
	.zero		1
	.type		_ZN34_INTERNAL_d73c416c_4_k_cu_221e68d74cuda3std3__420unreachable_sentinelE,@object
	.size		_ZN34_INTERNAL_d73c416c_4_k_cu_221e68d74cuda3std3__420unreachable_sentinelE,(_ZN34_INTERNAL_d73c416c_4_k_cu_221e68d74cuda3std6ranges3__45__cpo5ssizeE - _ZN34_INTERNAL_d73c416c_4_k_cu_221e68d74cuda3std3__420unreachable_sentinelE)
_ZN34_INTERNAL_d73c416c_4_k_cu_221e68d74cuda3std3__420unreachable_sentinelE:
	.zero		1
	.type		_ZN34_INTERNAL_d73c416c_4_k_cu_221e68d74cuda3std6ranges3__45__cpo5ssizeE,@object
	.size		_ZN34_INTERNAL_d73c416c_4_k_cu_221e68d74cuda3std6ranges3__45__cpo5ssizeE,(_ZN34_INTERNAL_d73c416c_4_k_cu_221e68d76thrust24THRUST_300001_SM_1000_NS12placeholders3_10E - _ZN34_INTERNAL_d73c416c_4_k_cu_221e68d74cuda3std6ranges3__45__cpo5ssizeE)
_ZN34_INTERNAL_d73c416c_4_k_cu_221e68d74cuda3std6ranges3__45__cpo5ssizeE:
	.zero		1
	.type		_ZN34_INTERNAL_d73c416c_4_k_cu_221e68d76thrust24THRUST_300001_SM_1000_NS12placeholders3_10E,@object
	.size		_ZN34_INTERNAL_d73c416c_4_k_cu_221e68d76thrust24THRUST_300001_SM_1000_NS12placeholders3_10E,(_ZN34_INTERNAL_d73c416c_4_k_cu_221e68d74cuda3std3__45__cpo5crendE - _ZN34_INTERNAL_d73c416c_4_k_cu_221e68d76thrust24THRUST_300001_SM_1000_NS12placeholders3_10E)
_ZN34_INTERNAL_d73c416c_4_k_cu_221e68d76thrust24THRUST_300001_SM_1000_NS12placeholders3_10E:
	.zero		1
	.type		_ZN34_INTERNAL_d73c416c_4_k_cu_221e68d74cuda3std3__45__cpo5crendE,@object
	.size		_ZN34_INTERNAL_d73c416c_4_k_cu_221e68d74cuda3std3__45__cpo5crendE,(_ZN34_INTERNAL_d73c416c_4_k_cu_221e68d74cuda3std6ranges3__45__cpo4prevE - _ZN34_INTERNAL_d73c416c_4_k_cu_221e68d74cuda3std3__45__cpo5crendE)
_ZN34_INTERNAL_d73c416c_4_k_cu_221e68d74cuda3std3__45__cpo5crendE:
	.zero		1
	.type		_ZN34_INTERNAL_d73c416c_4_k_cu_221e68d74cuda3std6ranges3__45__cpo4prevE,@object
	.size		_ZN34_INTERNAL_d73c416c_4_k_cu_221e68d74cuda3std6ranges3__45__cpo4prevE,(_ZN34_INTERNAL_d73c416c_4_k_cu_221e68d74cuda3std6ranges3__45__cpo9iter_moveE - _ZN34_INTERNAL_d73c416c_4_k_cu_221e68d74cuda3std6ranges3__45__cpo4prevE)
_ZN34_INTERNAL_d73c416c_4_k_cu_221e68d74cuda3std6ranges3__45__cpo4prevE:
	.zero		1
	.type		_ZN34_INTERNAL_d73c416c_4_k_cu_221e68d74cuda3std6ranges3__45__cpo9iter_moveE,@object
	.size		_ZN34_INTERNAL_d73c416c_4_k_cu_221e68d74cuda3std6ranges3__45__cpo9iter_moveE,(_ZN34_INTERNAL_d73c416c_4_k_cu_221e68d76thrust24THRUST_300001_SM_1000_NS12placeholders2_2E - _ZN34_INTERNAL_d73c416c_4_k_cu_221e68d74cuda3std6ranges3__45__cpo9iter_moveE)
_ZN34_INTERNAL_d73c416c_4_k_cu_221e68d74cuda3std6ranges3__45__cpo9iter_moveE:
	.zero		1
	.type		_ZN34_INTERNAL_d73c416c_4_k_cu_221e68d76thrust24THRUST_300001_SM_1000_NS12placeholders2_2E,@object
	.size		_ZN34_INTERNAL_d73c416c_4_k_cu_221e68d76thrust24THRUST_300001_SM_1000_NS12placeholders2_2E,(_ZN34_INTERNAL_d73c416c_4_k_cu_221e68d76thrust24THRUST_300001_SM_1000_NS12placeholders2_4E - _ZN34_INTERNAL_d73c416c_4_k_cu_221e68d76thrust24THRUST_300001_SM_1000_NS12placeholders2_2E)
_ZN34_INTERNAL_d73c416c_4_k_cu_221e68d76thrust24THRUST_300001_SM_1000_NS12placeholders2_2E:
	.zero		1
	.type		_ZN34_INTERNAL_d73c416c_4_k_cu_221e68d76thrust24THRUST_300001_SM_1000_NS12placeholders2_4E,@object
	.size		_ZN34_INTERNAL_d73c416c_4_k_cu_221e68d76thrust24THRUST_300001_SM_1000_NS12placeholders2_4E,(_ZN34_INTERNAL_d73c416c_4_k_cu_221e68d74cuda3std3__45__cpo3endE - _ZN34_INTERNAL_d73c416c_4_k_cu_221e68d76thrust24THRUST_300001_SM_1000_NS12placeholders2_4E)
_ZN34_INTERNAL_d73c416c_4_k_cu_221e68d76thrust24THRUST_300001_SM_1000_NS12placeholders2_4E:
	.zero		1
	.type		_ZN34_INTERNAL_d73c416c_4_k_cu_221e68d74cuda3std3__45__cpo3endE,@object
	.size		_ZN34_INTERNAL_d73c416c_4_k_cu_221e68d74cuda3std3__45__cpo3endE,(_ZN34_INTERNAL_d73c416c_4_k_cu_221e68d74cuda3std6ranges3__45__cpo3endE - _ZN34_INTERNAL_d73c416c_4_k_cu_221e68d74cuda3std3__45__cpo3endE)
_ZN34_INTERNAL_d73c416c_4_k_cu_221e68d74cuda3std3__45__cpo3endE:
	.zero		1
	.type		_ZN34_INTERNAL_d73c416c_4_k_cu_221e68d74cuda3std6ranges3__45__cpo3endE,@object
	.size		_ZN34_INTERNAL_d73c416c_4_k_cu_221e68d74cuda3std6ranges3__45__cpo3endE,(_ZN34_INTERNAL_d73c416c_4_k_cu_221e68d74cuda3std3__419piecewise_constructE - _ZN34_INTERNAL_d73c416c_4_k_cu_221e68d74cuda3std6ranges3__45__cpo3endE)
_ZN34_INTERNAL_d73c416c_4_k_cu_221e68d74cuda3std6ranges3__45__cpo3endE:
	.zero		1
	.type		_ZN34_INTERNAL_d73c416c_4_k_cu_221e68d74cuda3std3__419piecewise_constructE,@object
	.size		_ZN34_INTERNAL_d73c416c_4_k_cu_221e68d74cuda3std3__419piecewise_constructE,(_ZN34_INTERNAL_d73c416c_4_k_cu_221e68d74cuda3std6ranges3__45__cpo5cdataE - _ZN34_INTERNAL_d73c416c_4_k_cu_221e68d74cuda3std3__419piecewise_constructE)
_ZN34_INTERNAL_d73c416c_4_k_cu_221e68d74cuda3std3__419piecewise_constructE:
	.zero		1
	.type		_ZN34_INTERNAL_d73c416c_4_k_cu_221e68d74cuda3std6ranges3__45__cpo5cdataE,@object
	.size		_ZN34_INTERNAL_d73c416c_4_k_cu_221e68d74cuda3std6ranges3__45__cpo5cdataE,(_ZN34_INTERNAL_d73c416c_4_k_cu_221e68d76thrust24THRUST_300001_SM_1000_NS12placeholders2_8E - _ZN34_INTERNAL_d73c416c_4_k_cu_221e68d74cuda3std6ranges3__45__cpo5cdataE)
_ZN34_INTERNAL_d73c416c_4_k_cu_221e68d74cuda3std6ranges3__45__cpo5cdataE:
	.zero		1
	.type		_ZN34_INTERNAL_d73c416c_4_k_cu_221e68d76thrust24THRUST_300001_SM_1000_NS12placeholders2_8E,@object
	.size		_ZN34_INTERNAL_d73c416c_4_k_cu_221e68d76thrust24THRUST_300001_SM_1000_NS12placeholders2_8E,(_ZN34_INTERNAL_d73c416c_4_k_cu_221e68d74cuda3std3__45__cpo4rendE - _ZN34_INTERNAL_d73c416c_4_k_cu_221e68d76thrust24THRUST_300001_SM_1000_NS12placeholders2_8E)
_ZN34_INTERNAL_d73c416c_4_k_cu_221e68d76thrust24THRUST_300001_SM_1000_NS12placeholders2_8E:
	.zero		1
	.type		_ZN34_INTERNAL_d73c416c_4_k_cu_221e68d74cuda3std3__45__cpo4rendE,@object
	.size		_ZN34_INTERNAL_d73c416c_4_k_cu_221e68d74cuda3std3__45__cpo4rendE,(_ZN34_INTERNAL_d73c416c_4_k_cu_221e68d74cuda3std6ranges3__45__cpo9iter_swapE - _ZN34_INTERNAL_d73c416c_4_k_cu_221e68d74cuda3std3__45__cpo4rendE)
_ZN34_INTERNAL_d73c416c_4_k_cu_221e68d74cuda3std3__45__cpo4rendE:
	.zero		1
	.type		_ZN34_INTERNAL_d73c416c_4_k_cu_221e68d74cuda3std6ranges3__45__cpo9iter_swapE,@object
	.size		_ZN34_INTERNAL_d73c416c_4_k_cu_221e68d74cuda3std6ranges3__45__cpo9iter_swapE,(_ZN34_INTERNAL_d73c416c_4_k_cu_221e68d74cuda3std3__48unexpectE - _ZN34_INTERNAL_d73c416c_4_k_cu_221e68d74cuda3std6ranges3__45__cpo9iter_swapE)
_ZN34_INTERNAL_d73c416c_4_k_cu_221e68d74cuda3std6ranges3__45__cpo9iter_swapE:
	.zero		1
	.type		_ZN34_INTERNAL_d73c416c_4_k_cu_221e68d74cuda3std3__48unexpectE,@object
	.size		_ZN34_INTERNAL_d73c416c_4_k_cu_221e68d74cuda3std3__48unexpectE,(_ZN34_INTERNAL_d73c416c_4_k_cu_221e68d76thrust24THRUST_300001_SM_1000_NS6system6detail10sequential3seqE - _ZN34_INTERNAL_d73c416c_4_k_cu_221e68d74cuda3std3__48unexpectE)
_ZN34_INTERNAL_d73c416c_4_k_cu_221e68d74cuda3std3__48unexpectE:
	.zero		1
	.type		_ZN34_INTERNAL_d73c416c_4_k_cu_221e68d76thrust24THRUST_300001_SM_1000_NS6system6detail10sequential3seqE,@object
	.size		_ZN34_INTERNAL_d73c416c_4_k_cu_221e68d76thrust24THRUST_300001_SM_1000_NS6system6detail10sequential3seqE,(.L_29 - _ZN34_INTERNAL_d73c416c_4_k_cu_221e68d76thrust24THRUST_300001_SM_1000_NS6system6detail10sequential3seqE)
_ZN34_INTERNAL_d73c416c_4_k_cu_221e68d76thrust24THRUST_300001_SM_1000_NS6system6detail10sequential3seqE:
	.zero		1
.L_29:


//--------------------- .nv.shared._Z11reduceErrorPdS_i --------------------------
	.section	.nv.shared._Z11reduceErrorPdS_i,"aw",@nobits
	.sectionflags	@""
	.align	16
	.zero		1024


//--------------------- .nv.shared._Z11updateErrorPKdPdidS1_ --------------------------
	.section	.nv.shared._Z11updateErrorPKdPdidS1_,"aw",@nobits
	.sectionflags	@""
	.align	16
	.zero		1024


//--------------------- .nv.shared._Z17updateTemperaturePKdPdi --------------------------
	.section	.nv.shared._Z17updateTemperaturePKdPdi,"aw",@nobits
	.sectionflags	@""
	.align	16
	.zero		1024


//--------------------- .nv.constant0._ZN3cub18CUB_300001_SM_10006detail11EmptyKernelIvEEvv --------------------------
	.section	.nv.constant0._ZN3cub18CUB_300001_SM_10006detail11EmptyKernelIvEEvv,"a",@progbits
	.sectionflags	@""
	.align	4
.nv.constant0._ZN3cub18CUB_300001_SM_10006detail11EmptyKernelIvEEvv:
	.zero		896


//--------------------- .nv.constant0._Z11reduceErrorPdS_i --------------------------
	.section	.nv.constant0._Z11reduceErrorPdS_i,"a",@progbits
	.sectionflags	@""
	.align	4
.nv.constant0._Z11reduceErrorPdS_i:
	.zero		916


//--------------------- .nv.constant0._Z11updateErrorPKdPdidS1_ --------------------------
	.section	.nv.constant0._Z11updateErrorPKdPdidS1_,"a",@progbits
	.sectionflags	@""
	.align	4
.nv.constant0._Z11updateErrorPKdPdidS1_:
	.zero		936


//--------------------- .nv.constant0._Z17updateTemperaturePKdPdi --------------------------
	.section	.nv.constant0._Z17updateTemperaturePKdPdi,"a",@progbits
	.sectionflags	@""
	.align	4
.nv.constant0._Z17updateTemperaturePKdPdi:
	.zero		916


//--------------------- SYMBOLS --------------------------

	.type		.nv.reservedSmem.offset0,@object
	.size		.nv.reservedSmem.offset0,0x4
	.type		.nv.reservedSmem.cap,@object
	.size		.nv.reservedSmem.cap,0x4
